	.target	sm_90a

	.elftype	@"ET_EXEC"


//--------------------- .note.nv.tkinfo           --------------------------
	.section	.note.nv.tkinfo,"",@"SHT_NOTE"
	.sectionflags	@"SHF_NOTE_NV_TKINFO"
	.tkinfo
        /*0018*/ 	.word	0x00000002
        /*0030*/ 	.string	""
        /*0030*/ 	.string	"ptxas"
        /*0030*/ 	.string	"Cuda compilation tools, release 13.0, V13.0.88"
        /*0030*/ 	.string	"Build cuda_13.0.r13.0/compiler.36424714_0"
        /*0030*/ 	.string	"-v  -suppress-debug-info  -lineinfo  -arch sm_90a "



//--------------------- .note.nv.cuinfo           --------------------------
	.section	.note.nv.cuinfo,"",@"SHT_NOTE"
	.sectionflags	@"SHF_NOTE_NV_CUINFO"
        /*0018*/ 	.short	0x0002
        /*001a*/ 	.short	0x005a
        /*001c*/ 	.short	0x0082
	.zero		2


//--------------------- .nv.info                  --------------------------
	.section	.nv.info,"",@"SHT_CUDA_INFO"
	.align	4


	//----- nvinfo : EIATTR_REGCOUNT
	.align		4
        /*0000*/ 	.byte	0x04, 0x2f
        /*0002*/ 	.short	(.L_1 - .L_0)
	.align		4
.L_0:
        /*0004*/ 	.word	index@(matmul_kernel)
        /*0008*/ 	.word	0x000000ff


	//----- nvinfo : EIATTR_FRAME_SIZE
	.align		4
.L_1:
        /*000c*/ 	.byte	0x04, 0x11
        /*000e*/ 	.short	(.L_3 - .L_2)
	.align		4
.L_2:
        /*0010*/ 	.word	index@(matmul_kernel)
        /*0014*/ 	.word	0x00000000


	//----- nvinfo : EIATTR_MIN_STACK_SIZE
	.align		4
.L_3:
        /*0018*/ 	.byte	0x04, 0x12
        /*001a*/ 	.short	(.L_5 - .L_4)
	.align		4
.L_4:
        /*001c*/ 	.word	index@(matmul_kernel)
        /*0020*/ 	.word	0x00000000
.L_5:


//--------------------- .nv.compat                --------------------------
	.section	.nv.compat,"",@"SHT_CUDA_COMPAT_INFO"
	.align	4
        /*0000*/ 	.byte	0x02, 0x09, 0x01, 0x00, 0x02, 0x02, 0x04, 0x00, 0x02, 0x05, 0x05, 0x00, 0x03, 0x07, 0x01, 0x01
        /*0010*/ 	.byte	0x02, 0x03, 0x00, 0x00, 0x02, 0x06, 0x01, 0x00, 0x04, 0x0b, 0x08, 0x00, 0x00, 0x00, 0x00, 0x00
        /*0020*/ 	.byte	0x00, 0x00, 0x00, 0x00


//--------------------- .nv.info.matmul_kernel    --------------------------
	.section	.nv.info.matmul_kernel,"",@"SHT_CUDA_INFO"
	.sectionflags	@""
	.align	4


	//----- nvinfo : EIATTR_CUDA_API_VERSION
	.align		4
        /*0000*/ 	.byte	0x04, 0x37
        /*0002*/ 	.short	(.L_7 - .L_6)
.L_6:
        /*0004*/ 	.word	0x00000082


	//----- nvinfo : EIATTR_KPARAM_INFO
	.align		4
.L_7:
        /*0008*/ 	.byte	0x04, 0x17
        /*000a*/ 	.short	(.L_9 - .L_8)
.L_8:
        /*000c*/ 	.word	0x00000000
        /*0010*/ 	.short	0x000d
        /*0012*/ 	.short	0x0048
        /*0014*/ 	.byte	0x00, 0xf4, 0x21, 0x00


	//----- nvinfo : EIATTR_KPARAM_INFO
	.align		4
.L_9:
        /*0018*/ 	.byte	0x04, 0x17
        /*001a*/ 	.short	(.L_11 - .L_10)
.L_10:
        /*001c*/ 	.word	0x00000000
        /*0020*/ 	.short	0x000c
        /*0022*/ 	.short	0x0040
        /*0024*/ 	.byte	0x00, 0xf4, 0x21, 0x00


	//----- nvinfo : EIATTR_KPARAM_INFO
	.align		4
.L_11:
        /*0028*/ 	.byte	0x04, 0x17
        /*002a*/ 	.short	(.L_13 - .L_12)
.L_12:
        /*002c*/ 	.word	0x00000000
        /*0030*/ 	.short	0x000b
        /*0032*/ 	.short	0x0038
        /*0034*/ 	.byte	0x00, 0xf0, 0x11, 0x00


	//----- nvinfo : EIATTR_KPARAM_INFO
	.align		4
.L_13:
        /*0038*/ 	.byte	0x04, 0x17
        /*003a*/ 	.short	(.L_15 - .L_14)
.L_14:
        /*003c*/ 	.word	0x00000000
        /*0040*/ 	.short	0x000a
        /*0042*/ 	.short	0x0034
        /*0044*/ 	.byte	0x00, 0xf0, 0x11, 0x00


	//----- nvinfo : EIATTR_KPARAM_INFO
	.align		4
.L_15:
        /*0048*/ 	.byte	0x04, 0x17
        /*004a*/ 	.short	(.L_17 - .L_16)
.L_16:
        /*004c*/ 	.word	0x00000000
        /*0050*/ 	.short	0x0009
        /*0052*/ 	.short	0x0030
        /*0054*/ 	.byte	0x00, 0xf0, 0x11, 0x00


	//----- nvinfo : EIATTR_KPARAM_INFO
	.align		4
.L_17:
        /*0058*/ 	.byte	0x04, 0x17
        /*005a*/ 	.short	(.L_19 - .L_18)
.L_18:
        /*005c*/ 	.word	0x00000000
        /*0060*/ 	.short	0x0008
        /*0062*/ 	.short	0x002c
        /*0064*/ 	.byte	0x00, 0xf0, 0x11, 0x00


	//----- nvinfo : EIATTR_KPARAM_INFO
	.align		4
.L_19:
        /*0068*/ 	.byte	0x04, 0x17
        /*006a*/ 	.short	(.L_21 - .L_20)
.L_20:
        /*006c*/ 	.word	0x00000000
        /*0070*/ 	.short	0x0007
        /*0072*/ 	.short	0x0028
        /*0074*/ 	.byte	0x00, 0xf0, 0x11, 0x00


	//----- nvinfo : EIATTR_KPARAM_INFO
	.align		4
.L_21:
        /*0078*/ 	.byte	0x04, 0x17
        /*007a*/ 	.short	(.L_23 - .L_22)
.L_22:
        /*007c*/ 	.word	0x00000000
        /*0080*/ 	.short	0x0006
        /*0082*/ 	.short	0x0024
        /*0084*/ 	.byte	0x00, 0xf0, 0x11, 0x00


	//----- nvinfo : EIATTR_KPARAM_INFO
	.align		4
.L_23:
        /*0088*/ 	.byte	0x04, 0x17
        /*008a*/ 	.short	(.L_25 - .L_24)
.L_24:
        /*008c*/ 	.word	0x00000000
        /*0090*/ 	.short	0x0005
        /*0092*/ 	.short	0x0020
        /*0094*/ 	.byte	0x00, 0xf0, 0x11, 0x00


	//----- nvinfo : EIATTR_KPARAM_INFO
	.align		4
.L_25:
        /*0098*/ 	.byte	0x04, 0x17
        /*009a*/ 	.short	(.L_27 - .L_26)
.L_26:
        /*009c*/ 	.word	0x00000000
        /*00a0*/ 	.short	0x0004
        /*00a2*/ 	.short	0x001c
        /*00a4*/ 	.byte	0x00, 0xf0, 0x11, 0x00


	//----- nvinfo : EIATTR_KPARAM_INFO
	.align		4
.L_27:
        /*00a8*/ 	.byte	0x04, 0x17
        /*00aa*/ 	.short	(.L_29 - .L_28)
.L_28:
        /*00ac*/ 	.word	0x00000000
        /*00b0*/ 	.short	0x0003
        /*00b2*/ 	.short	0x0018
        /*00b4*/ 	.byte	0x00, 0xf0, 0x11, 0x00


	//----- nvinfo : EIATTR_KPARAM_INFO
	.align		4
.L_29:
        /*00b8*/ 	.byte	0x04, 0x17
        /*00ba*/ 	.short	(.L_31 - .L_30)
.L_30:
        /*00bc*/ 	.word	0x00000000
        /*00c0*/ 	.short	0x0002
        /*00c2*/ 	.short	0x0010
        /*00c4*/ 	.byte	0x00, 0xf4, 0x21, 0x00


	//----- nvinfo : EIATTR_KPARAM_INFO
	.align		4
.L_31:
        /*00c8*/ 	.byte	0x04, 0x17
        /*00ca*/ 	.short	(.L_33 - .L_32)
.L_32:
        /*00cc*/ 	.word	0x00000000
        /*00d0*/ 	.short	0x0001
        /*00d2*/ 	.short	0x0008
        /*00d4*/ 	.byte	0x00, 0xf4, 0x21, 0x00


	//----- nvinfo : EIATTR_KPARAM_INFO
	.align		4
.L_33:
        /*00d8*/ 	.byte	0x04, 0x17
        /*00da*/ 	.short	(.L_35 - .L_34)
.L_34:
        /*00dc*/ 	.word	0x00000000
        /*00e0*/ 	.short	0x0000
        /*00e2*/ 	.short	0x0000
        /*00e4*/ 	.byte	0x00, 0xf4, 0x21, 0x00


	//----- nvinfo : EIATTR_SPARSE_MMA_MASK
	.align		4
.L_35:
        /*00e8*/ 	.byte	0x03, 0x50
        /*00ea*/ 	.short	0x0000


	//----- nvinfo : EIATTR_MAXREG_COUNT
	.align		4
        /*00ec*/ 	.byte	0x03, 0x1b
        /*00ee*/ 	.short	0x00ff


	//----- nvinfo : EIATTR_NUM_BARRIERS
	.align		4
        /*00f0*/ 	.byte	0x02, 0x4c
        /*00f2*/ 	.byte	0x01
	.zero		1


	//----- nvinfo : EIATTR_MERCURY_ISA_VERSION
	.align		4
        /*00f4*/ 	.byte	0x03, 0x5f
        /*00f6*/ 	.short	0x0101


	//----- nvinfo : EIATTR_EXIT_INSTR_OFFSETS
	.align		4
        /*00f8*/ 	.byte	0x04, 0x1c
        /*00fa*/ 	.short	(.L_37 - .L_36)


	//   ....[0]....
.L_36:
        /*00fc*/ 	.word	0x00006fe0


	//   ....[1]....
        /*0100*/ 	.word	0x00007000


	//----- nvinfo : EIATTR_REQNTID
	.align		4
.L_37:
        /*0104*/ 	.byte	0x04, 0x10
        /*0106*/ 	.short	(.L_39 - .L_38)
.L_38:
        /*0108*/ 	.word	0x00000080
        /*010c*/ 	.word	0x00000001
        /*0110*/ 	.word	0x00000001


	//----- nvinfo : EIATTR_CBANK_PARAM_SIZE
	.align		4
.L_39:
        /*0114*/ 	.byte	0x03, 0x19
        /*0116*/ 	.short	0x0050


	//----- nvinfo : EIATTR_PARAM_CBANK
	.align		4
        /*0118*/ 	.byte	0x04, 0x0a
        /*011a*/ 	.short	(.L_41 - .L_40)
	.align		4
.L_40:
        /*011c*/ 	.word	index@(.nv.constant0.matmul_kernel)
        /*0120*/ 	.short	0x0210
        /*0122*/ 	.short	0x0050


	//----- nvinfo : EIATTR_SW_WAR
	.align		4
.L_41:
        /*0124*/ 	.byte	0x04, 0x36
        /*0126*/ 	.short	(.L_43 - .L_42)
.L_42:
        /*0128*/ 	.word	0x00000008
.L_43:


//--------------------- .nv.callgraph             --------------------------
	.section	.nv.callgraph,"",@"SHT_CUDA_CALLGRAPH"
	.align	4
	.sectionentsize	8
	.align		4
        /*0000*/ 	.word	0x00000000
	.align		4
        /*0004*/ 	.word	0xffffffff
	.align		4
        /*0008*/ 	.word	0x00000000
	.align		4
        /*000c*/ 	.word	0xfffffffe
	.align		4
        /*0010*/ 	.word	0x00000000
	.align		4
        /*0014*/ 	.word	0xfffffffd
	.align		4
        /*0018*/ 	.word	0x00000000
	.align		4
        /*001c*/ 	.word	0xfffffffc


//--------------------- .text.matmul_kernel       --------------------------
	.section	.text.matmul_kernel,"ax",@progbits
	.align	128
        .global         matmul_kernel
        .type           matmul_kernel,@function
        .size           matmul_kernel,(.L_x_3 - matmul_kernel)
        .other          matmul_kernel,@"STO_CUDA_ENTRY STV_DEFAULT"
matmul_kernel:
.text.matmul_kernel:
[----:B------:R-:W0:Y:S08]  /*0000*/  LDC R1, c[0x0][0x28] ;  /* 0x00000a00ff017b82 */ /* 0x000e300000000800 */
[----:B------:R-:W1:Y:S01]  /*0010*/  LDC.64 R88, c[0x0][0x228] ;  /* 0x00008a00ff587b82 */ /* 0x000e620000000a00 */
[----:B------:R-:W2:Y:S01]  /*0020*/  S2R R5, SR_CTAID.X ;  /* 0x0000000000057919 */ /* 0x000ea20000002500 */
[----:B------:R-:W-:Y:S01]  /*0030*/  UMOV UR4, 0x400 ;  /* 0x0000040000047882 */ /* 0x000fe20000000000 */
[----:B------:R-:W-:Y:S01]  /*0040*/  ULDC.64 UR10, c[0x0][0x208] ;  /* 0x00008200000a7ab9 */ /* 0x000fe20000000a00 */
[----:B------:R-:W-:-:S02]  /*0050*/  CS2R R24, SRZ ;  /* 0x0000000000187805 */ /* 0x000fc4000001ff00 */
[----:B------:R-:W-:Y:S02]  /*0060*/  CS2R R26, SRZ ;  /* 0x00000000001a7805 */ /* 0x000fe4000001ff00 */
[----:B------:R-:W-:Y:S02]  /*0070*/  CS2R R28, SRZ ;  /* 0x00000000001c7805 */ /* 0x000fe4000001ff00 */
[----:B------:R-:W-:Y:S01]  /*0080*/  CS2R R30, SRZ ;  /* 0x00000000001e7805 */ /* 0x000fe2000001ff00 */
[----:B------:R-:W3:Y:S01]  /*0090*/  LDC R91, c[0x0][0x230] ;  /* 0x00008c00ff5b7b82 */ /* 0x000ee20000000800 */
[----:B------:R-:W-:Y:S02]  /*00a0*/  CS2R R32, SRZ ;  /* 0x0000000000207805 */ /* 0x000fe4000001ff00 */
[----:B------:R-:W-:Y:S02]  /*00b0*/  CS2R R34, SRZ ;  /* 0x0000000000227805 */ /* 0x000fe4000001ff00 */
[----:B------:R-:W-:-:S02]  /*00c0*/  CS2R R36, SRZ ;  /* 0x0000000000247805 */ /* 0x000fc4000001ff00 */
[----:B------:R-:W-:Y:S02]  /*00d0*/  CS2R R38, SRZ ;  /* 0x0000000000267805 */ /* 0x000fe4000001ff00 */
[----:B------:R-:W-:Y:S02]  /*00e0*/  CS2R R40, SRZ ;  /* 0x0000000000287805 */ /* 0x000fe4000001ff00 */
[----:B------:R-:W-:Y:S02]  /*00f0*/  CS2R R42, SRZ ;  /* 0x00000000002a7805 */ /* 0x000fe4000001ff00 */
[----:B------:R-:W-:Y:S01]  /*0100*/  CS2R R44, SRZ ;  /* 0x00000000002c7805 */ /* 0x000fe2000001ff00 */
[----:B------:R-:W4:Y:S01]  /*0110*/  S2UR UR8, SR_CgaCtaId ;  /* 0x00000000000879c3 */ /* 0x000f220000008800 */
[----:B------:R-:W-:Y:S02]  /*0120*/  CS2R R46, SRZ ;  /* 0x00000000002e7805 */ /* 0x000fe4000001ff00 */
[----:B------:R-:W-:-:S02]  /*0130*/  CS2R R48, SRZ ;  /* 0x0000000000307805 */ /* 0x000fc4000001ff00 */
[----:B------:R-:W-:Y:S02]  /*0140*/  CS2R R50, SRZ ;  /* 0x0000000000327805 */ /* 0x000fe4000001ff00 */
[----:B------:R-:W-:Y:S02]  /*0150*/  CS2R R52, SRZ ;  /* 0x0000000000347805 */ /* 0x000fe4000001ff00 */
[----:B------:R-:W-:Y:S02]  /*0160*/  CS2R R54, SRZ ;  /* 0x0000000000367805 */ /* 0x000fe4000001ff00 */
[----:B------:R-:W-:Y:S02]  /*0170*/  CS2R R56, SRZ ;  /* 0x0000000000387805 */ /* 0x000fe4000001ff00 */
[----:B------:R-:W-:Y:S01]  /*0180*/  CS2R R58, SRZ ;  /* 0x00000000003a7805 */ /* 0x000fe2000001ff00 */
[----:B-1----:R-:W-:Y:S01]  /*0190*/  VIADD R0, R89, 0x7f ;  /* 0x0000007f59007836 */ /* 0x002fe20000000000 */
[----:B------:R-:W-:-:S02]  /*01a0*/  CS2R R60, SRZ ;  /* 0x00000000003c7805 */ /* 0x000fc4000001ff00 */
[----:B------:R-:W-:Y:S02]  /*01b0*/  CS2R R62, SRZ ;  /* 0x00000000003e7805 */ /* 0x000fe4000001ff00 */
[----:B------:R-:W-:Y:S02]  /*01c0*/  CS2R R64, SRZ ;  /* 0x0000000000407805 */ /* 0x000fe4000001ff00 */
[----:B------:R-:W-:Y:S02]  /*01d0*/  CS2R R66, SRZ ;  /* 0x0000000000427805 */ /* 0x000fe4000001ff00 */
[----:B------:R-:W-:Y:S02]  /*01e0*/  SHF.R.S32.HI R3, RZ, 0x1f, R0 ;  /* 0x0000001fff037819 */ /* 0x000fe40000011400 */
[----:B------:R-:W-:Y:S02]  /*01f0*/  CS2R R68, SRZ ;  /* 0x0000000000447805 */ /* 0x000fe4000001ff00 */
[----:B------:R-:W-:Y:S01]  /*0200*/  CS2R R70, SRZ ;  /* 0x0000000000467805 */ /* 0x000fe2000001ff00 */
[----:B---3--:R-:W-:Y:S01]  /*0210*/  VIADD R91, R91, 0x1f ;  /* 0x0000001f5b5b7836 */ /* 0x008fe20000000000 */
[----:B------:R-:W-:-:S02]  /*0220*/  LEA.HI R3, R3, R0, RZ, 0x7 ;  /* 0x0000000003037211 */ /* 0x000fc400078f38ff */
[----:B------:R-:W-:Y:S02]  /*0230*/  CS2R R72, SRZ ;  /* 0x0000000000487805 */ /* 0x000fe4000001ff00 */
[----:B--2---:R-:W-:Y:S02]  /*0240*/  IABS R8, R5 ;  /* 0x0000000500087213 */ /* 0x004fe40000000000 */
[----:B------:R-:W-:Y:S02]  /*0250*/  CS2R R74, SRZ ;  /* 0x00000000004a7805 */ /* 0x000fe4000001ff00 */
[----:B------:R-:W-:Y:S02]  /*0260*/  SHF.R.S32.HI R4, RZ, 0x7, R3 ;  /* 0x00000007ff047819 */ /* 0x000fe40000011403 */
[----:B------:R-:W-:Y:S02]  /*0270*/  CS2R R76, SRZ ;  /* 0x00000000004c7805 */ /* 0x000fe4000001ff00 */
[----:B------:R-:W-:Y:S01]  /*0280*/  CS2R R78, SRZ ;  /* 0x00000000004e7805 */ /* 0x000fe2000001ff00 */
[----:B----4-:R-:W-:Y:S01]  /*0290*/  ULEA UR8, UR8, UR4, 0x18 ;  /* 0x0000000408087291 */ /* 0x010fe2000f8ec03f */
[----:B------:R-:W-:-:S02]  /*02a0*/  IABS R7, R4 ;  /* 0x0000000400077213 */ /* 0x000fc40000000000 */
[----:B------:R-:W-:Y:S02]  /*02b0*/  CS2R R80, SRZ ;  /* 0x0000000000507805 */ /* 0x000fe4000001ff00 */
[----:B------:R-:W-:Y:S02]  /*02c0*/  IABS R10, R4 ;  /* 0x00000004000a7213 */ /* 0x000fe40000000000 */
[----:B------:R-:W-:Y:S01]  /*02d0*/  CS2R R82, SRZ ;  /* 0x0000000000527805 */ /* 0x000fe2000001ff00 */
[----:B------:R-:W1:Y:S01]  /*02e0*/  I2F.RP R0, R7 ;  /* 0x0000000700007306 */ /* 0x000e620000209400 */
[----:B------:R-:W-:Y:S02]  /*02f0*/  CS2R R84, SRZ ;  /* 0x0000000000547805 */ /* 0x000fe4000001ff00 */
[----:B------:R-:W-:-:S05]  /*0300*/  CS2R R86, SRZ ;  /* 0x0000000000567805 */ /* 0x000fca000001ff00 */
[----:B-1----:R-:W1:Y:S02]  /*0310*/  MUFU.RCP R0, R0 ;  /* 0x0000000000007308 */ /* 0x002e640000001000 */
[----:B-1----:R-:W-:Y:S02]  /*0320*/  VIADD R2, R0, 0xffffffe ;  /* 0x0ffffffe00027836 */ /* 0x002fe40000000000 */
[----:B------:R-:W-:-:S04]  /*0330*/  IMAD.MOV R0, RZ, RZ, -R10 ;  /* 0x000000ffff007224 */ /* 0x000fc800078e0a0a */
[----:B------:R1:W2:Y:S02]  /*0340*/  F2I.FTZ.U32.TRUNC.NTZ R3, R2 ;  /* 0x0000000200037305 */ /* 0x0002a4000021f000 */
[----:B-1----:R-:W-:Y:S02]  /*0350*/  IMAD.MOV.U32 R2, RZ, RZ, RZ ;  /* 0x000000ffff027224 */ /* 0x002fe400078e00ff */
[----:B--2---:R-:W-:-:S04]  /*0360*/  IMAD.MOV R6, RZ, RZ, -R3 ;  /* 0x000000ffff067224 */ /* 0x004fc800078e0a03 */
[----:B------:R-:W-:Y:S02]  /*0370*/  IMAD R9, R6, R7, RZ ;  /* 0x0000000706097224 */ /* 0x000fe400078e02ff */
[----:B------:R-:W-:Y:S02]  /*0380*/  IMAD.MOV.U32 R6, RZ, RZ, R8 ;  /* 0x000000ffff067224 */ /* 0x000fe400078e0008 */
[----:B------:R-:W-:-:S06]  /*0390*/  IMAD.HI.U32 R3, R3, R9, R2 ;  /* 0x0000000903037227 */ /* 0x000fcc00078e0002 */
[----:B------:R-:W-:-:S04]  /*03a0*/  IMAD.HI.U32 R3, R3, R6, RZ ;  /* 0x0000000603037227 */ /* 0x000fc800078e00ff */
[----:B------:R-:W-:-:S05]  /*03b0*/  IMAD R0, R3, R0, R6 ;  /* 0x0000000003007224 */ /* 0x000fca00078e0206 */
[----:B------:R-:W-:-:S13]  /*03c0*/  ISETP.GT.U32.AND P1, PT, R7, R0, PT ;  /* 0x000000000700720c */ /* 0x000fda0003f24070 */
[----:B------:R-:W-:Y:S02]  /*03d0*/  @!P1 IMAD.IADD R0, R0, 0x1, -R7 ;  /* 0x0000000100009824 */ /* 0x000fe400078e0a07 */
[----:B------:R-:W-:Y:S01]  /*03e0*/  @!P1 VIADD R3, R3, 0x1 ;  /* 0x0000000103039836 */ /* 0x000fe20000000000 */
[----:B------:R-:W-:Y:S02]  /*03f0*/  ISETP.NE.AND P1, PT, R4, RZ, PT ;  /* 0x000000ff0400720c */ /* 0x000fe40003f25270 */
[----:B------:R-:W-:Y:S02]  /*0400*/  ISETP.GE.U32.AND P0, PT, R0, R7, PT ;  /* 0x000000070000720c */ /* 0x000fe40003f06070 */
[----:B------:R-:W-:-:S04]  /*0410*/  LOP3.LUT R0, R5, R4, RZ, 0x3c, !PT ;  /* 0x0000000405007212 */ /* 0x000fc800078e3cff */
[----:B------:R-:W-:Y:S01]  /*0420*/  ISETP.GE.AND P2, PT, R0, RZ, PT ;  /* 0x000000ff0000720c */ /* 0x000fe20003f46270 */
[----:B------:R-:W-:-:S06]  /*0430*/  VIADD R0, R88, 0x3f ;  /* 0x0000003f58007836 */ /* 0x000fcc0000000000 */
[----:B------:R-:W-:-:S04]  /*0440*/  @P0 VIADD R3, R3, 0x1 ;  /* 0x0000000103030836 */ /* 0x000fc80000000000 */
[----:B------:R-:W-:Y:S01]  /*0450*/  IMAD.MOV.U32 R8, RZ, RZ, R3 ;  /* 0x000000ffff087224 */ /* 0x000fe200078e0003 */
[----:B------:R-:W-:-:S03]  /*0460*/  SHF.R.S32.HI R3, RZ, 0x1f, R0 ;  /* 0x0000001fff037819 */ /* 0x000fc60000011400 */
[----:B------:R-:W-:Y:S01]  /*0470*/  @!P2 IMAD.MOV R8, RZ, RZ, -R8 ;  /* 0x000000ffff08a224 */ /* 0x000fe200078e0a08 */
[----:B------:R-:W-:Y:S02]  /*0480*/  LEA.HI R3, R3, R0, RZ, 0x6 ;  /* 0x0000000003037211 */ /* 0x000fe400078f30ff */
[----:B------:R-:W-:-:S04]  /*0490*/  @!P1 LOP3.LUT R8, RZ, R4, RZ, 0x33, !PT ;  /* 0x00000004ff089212 */ /* 0x000fc800078e33ff */
[----:B------:R-:W-:Y:S01]  /*04a0*/  LEA.HI.SX32 R3, R3, -R8, 0x1a ;  /* 0x8000000803037211 */ /* 0x000fe200078fd2ff */
[----:B------:R-:W-:-:S03]  /*04b0*/  IMAD.MOV R6, RZ, RZ, -R8 ;  /* 0x000000ffff067224 */ /* 0x000fc600078e0a08 */
[----:B------:R-:W-:Y:S01]  /*04c0*/  VIMNMX R9, R3, 0x1, PT ;  /* 0x0000000103097848 */ /* 0x000fe20003fe0100 */
[----:B------:R-:W-:-:S03]  /*04d0*/  IMAD R6, R4, R6, R5 ;  /* 0x0000000604067224 */ /* 0x000fc600078e0205 */
[-C--:B------:R-:W-:Y:S02]  /*04e0*/  IABS R7, R9.reuse ;  /* 0x0000000900077213 */ /* 0x080fe40000000000 */
[----:B------:R-:W-:Y:S02]  /*04f0*/  IABS R11, R9 ;  /* 0x00000009000b7213 */ /* 0x000fe40000000000 */
[----:B------:R-:W1:Y:S08]  /*0500*/  I2F.RP R0, R7 ;  /* 0x0000000700007306 */ /* 0x000e700000209400 */
[----:B-1----:R-:W1:Y:S02]  /*0510*/  MUFU.RCP R0, R0 ;  /* 0x0000000000007308 */ /* 0x002e640000001000 */
[----:B-1----:R-:W-:-:S02]  /*0520*/  VIADD R2, R0, 0xffffffe ;  /* 0x0ffffffe00027836 */ /* 0x002fc40000000000 */
[----:B------:R-:W-:-:S04]  /*0530*/  IMAD.MOV R0, RZ, RZ, -R11 ;  /* 0x000000ffff007224 */ /* 0x000fc800078e0a0b */
[----:B------:R1:W2:Y:S02]  /*0540*/  F2I.FTZ.U32.TRUNC.NTZ R3, R2 ;  /* 0x0000000200037305 */ /* 0x0002a4000021f000 */
[----:B-1----:R-:W-:Y:S02]  /*0550*/  IMAD.MOV.U32 R2, RZ, RZ, RZ ;  /* 0x000000ffff027224 */ /* 0x002fe400078e00ff */
[----:B--2---:R-:W-:-:S04]  /*0560*/  IMAD.MOV R10, RZ, RZ, -R3 ;  /* 0x000000ffff0a7224 */ /* 0x004fc800078e0a03 */
[----:B------:R-:W-:Y:S01]  /*0570*/  IMAD.MOV.U32 R4, RZ, RZ, R10 ;  /* 0x000000ffff047224 */ /* 0x000fe200078e000a */
[----:B------:R-:W-:-:S03]  /*0580*/  IABS R10, R6 ;  /* 0x00000006000a7213 */ /* 0x000fc60000000000 */
[----:B------:R-:W-:Y:S02]  /*0590*/  IMAD R5, R4, R7, RZ ;  /* 0x0000000704057224 */ /* 0x000fe400078e02ff */
[----:B------:R-:W-:Y:S02]  /*05a0*/  IMAD.MOV.U32 R4, RZ, RZ, R10 ;  /* 0x000000ffff047224 */ /* 0x000fe400078e000a */
[----:B------:R-:W-:Y:S01]  /*05b0*/  IMAD.HI.U32 R3, R3, R5, R2 ;  /* 0x0000000503037227 */ /* 0x000fe200078e0002 */
[----:B------:R-:W-:-:S04]  /*05c0*/  LOP3.LUT R2, R6, R9, RZ, 0x3c, !PT ;  /* 0x0000000906027212 */ /* 0x000fc800078e3cff */
[----:B------:R-:W-:Y:S01]  /*05d0*/  ISETP.GE.AND P2, PT, R2, RZ, PT ;  /* 0x000000ff0200720c */ /* 0x000fe20003f46270 */
[----:B------:R-:W-:-:S04]  /*05e0*/  IMAD.HI.U32 R3, R3, R4, RZ ;  /* 0x0000000403037227 */ /* 0x000fc800078e00ff */
[----:B------:R-:W-:-:S05]  /*05f0*/  IMAD R0, R3, R0, R4 ;  /* 0x0000000003007224 */ /* 0x000fca00078e0204 */
[----:B------:R-:W-:-:S13]  /*0600*/  ISETP.GT.U32.AND P1, PT, R7, R0, PT ;  /* 0x000000000700720c */ /* 0x000fda0003f24070 */
[----:B------:R-:W-:Y:S02]  /*0610*/  @!P1 IMAD.IADD R0, R0, 0x1, -R7 ;  /* 0x0000000100009824 */ /* 0x000fe400078e0a07 */
[----:B------:R-:W-:Y:S01]  /*0620*/  @!P1 VIADD R3, R3, 0x1 ;  /* 0x0000000103039836 */ /* 0x000fe20000000000 */
[----:B------:R-:W-:Y:S02]  /*0630*/  ISETP.NE.AND P1, PT, R9, RZ, PT ;  /* 0x000000ff0900720c */ /* 0x000fe40003f25270 */
[----:B------:R-:W-:Y:S02]  /*0640*/  ISETP.GE.U32.AND P0, PT, R0, R7, PT ;  /* 0x000000070000720c */ /* 0x000fe40003f06070 */
[----:B------:R-:W1:Y:S11]  /*0650*/  S2R R0, SR_TID.X ;  /* 0x0000000000007919 */ /* 0x000e760000002100 */
[----:B------:R-:W-:Y:S01]  /*0660*/  @P0 VIADD R3, R3, 0x1 ;  /* 0x0000000103030836 */ /* 0x000fe20000000000 */
[----:B------:R-:W-:-:S03]  /*0670*/  ISETP.GE.AND P0, PT, R91, 0x20, PT ;  /* 0x000000205b00780c */ /* 0x000fc60003f06270 */
[----:B------:R-:W-:-:S04]  /*0680*/  IMAD.MOV.U32 R93, RZ, RZ, R3 ;  /* 0x000000ffff5d7224 */ /* 0x000fc800078e0003 */
[----:B------:R-:W-:Y:S01]  /*0690*/  @!P2 IMAD.MOV R93, RZ, RZ, -R93 ;  /* 0x000000ffff5da224 */ /* 0x000fe200078e0a5d */
[----:B------:R-:W-:-:S05]  /*06a0*/  @!P1 LOP3.LUT R93, RZ, R9, RZ, 0x33, !PT ;  /* 0x00000009ff5d9212 */ /* 0x000fca00078e33ff */
[----:B------:R-:W-:Y:S02]  /*06b0*/  IMAD.MOV R2, RZ, RZ, -R93 ;  /* 0x000000ffff027224 */ /* 0x000fe400078e0a5d */
[----:B------:R-:W-:Y:S02]  /*06c0*/  IMAD.SHL.U32 R93, R93, 0x80, RZ ;  /* 0x000000805d5d7824 */ /* 0x000fe400078e00ff */
[----:B------:R-:W-:Y:S01]  /*06d0*/  IMAD R2, R9, R2, R6 ;  /* 0x0000000209027224 */ /* 0x000fe200078e0206 */
[----:B-1----:R-:W-:-:S03]  /*06e0*/  LOP3.LUT R3, R0, 0x3f, RZ, 0xc0, !PT ;  /* 0x0000003f00037812 */ /* 0x002fc600078ec0ff */
[----:B------:R-:W-:Y:S01]  /*06f0*/  IMAD.IADD R2, R8, 0x1, R2 ;  /* 0x0000000108027824 */ /* 0x000fe200078e0202 */
[----:B------:R-:W-:Y:S02]  /*0700*/  SHF.R.U32.HI R176, RZ, 0x6, R0 ;  /* 0x00000006ffb07819 */ /* 0x000fe40000011600 */
[----:B------:R-:W-:Y:S01]  /*0710*/  LOP3.LUT R95, R0, 0x7f, RZ, 0xc0, !PT ;  /* 0x0000007f005f7812 */ /* 0x000fe200078ec0ff */
[----:B------:R-:W-:Y:S01]  /*0720*/  IMAD R2, R2, 0x40, R3 ;  /* 0x0000004002027824 */ /* 0x000fe200078e0203 */
[C---:B------:R-:W-:Y:S01]  /*0730*/  LEA.HI R172, R0.reuse, 0xe, RZ, 0x1a ;  /* 0x0000000e00ac7811 */ /* 0x040fe200078fd0ff */
[----:B------:R-:W1:Y:S01]  /*0740*/  S2R R3, SR_TID.X ;  /* 0x0000000000037919 */ /* 0x000e620000002100 */
[C---:B------:R-:W-:Y:S02]  /*0750*/  LEA.HI R174, R0.reuse, 0x1e, RZ, 0x1a ;  /* 0x0000001e00ae7811 */ /* 0x040fe400078fd0ff */
[----:B------:R-:W-:Y:S02]  /*0760*/  LEA.HI R97, R0, R93, RZ, 0x1a ;  /* 0x0000005d00617211 */ /* 0x000fe400078fd0ff */
[----:B------:R-:W-:Y:S01]  /*0770*/  SGXT.U32 R176, R176, 0x1 ;  /* 0x00000001b0b0781a */ /* 0x000fe20000000000 */
[----:B0-----:R-:W-:Y:S06]  /*0780*/  @!P0 BRA `(.L_x_0) ;  /* 0x0000003c00cc8947 */ /* 0x001fec0003800000 */
[----:B------:R-:W-:Y:S01]  /*0790*/  IABS R11, R88 ;  /* 0x00000058000b7213 */ /* 0x000fe20000000000 */
[----:B------:R-:W-:Y:S01]  /*07a0*/  ULDC UR4, c[0x0][0x240] ;  /* 0x0000900000047ab9 */ /* 0x000fe20000000800 */
[----:B------:R-:W-:Y:S01]  /*07b0*/  IABS R4, R89 ;  /* 0x0000005900047213 */ /* 0x000fe20000000000 */
[----:B------:R-:W-:Y:S01]  /*07c0*/  ULDC.64 UR14, c[0x0][0x218] ;  /* 0x00008600000e7ab9 */ /* 0x000fe20000000a00 */
[----:B------:R-:W0:Y:S01]  /*07d0*/  I2F.RP R10, R11 ;  /* 0x0000000b000a7306 */ /* 0x000e220000209400 */
[----:B------:R-:W-:Y:S01]  /*07e0*/  IABS R12, R2 ;  /* 0x00000002000c7213 */ /* 0x000fe20000000000 */
[----:B------:R-:W-:Y:S01]  /*07f0*/  ULDC UR6, c[0x0][0x234] ;  /* 0x00008d0000067ab9 */ /* 0x000fe20000000800 */
[----:B------:R-:W-:Y:S01]  /*0800*/  ISETP.GE.AND P3, PT, R2, RZ, PT ;  /* 0x000000ff0200720c */ /* 0x000fe20003f66270 */
[----:B------:R-:W-:Y:S01]  /*0810*/  ULDC UR5, c[0x0][0x23c] ;  /* 0x00008f0000057ab9 */ /* 0x000fe20000000800 */
[----:B------:R-:W-:Y:S01]  /*0820*/  ULDC.64 UR12, c[0x0][0x210] ;  /* 0x00008400000c7ab9 */ /* 0x000fe20000000a00 */
[----:B------:R-:W-:-:S02]  /*0830*/  LOP3.LUT R90, R95, 0x10, RZ, 0x3c, !PT ;  /* 0x000000105f5a7812 */ /* 0x000fc400078e3cff */
[----:B------:R-:W-:Y:S01]  /*0840*/  CS2R R70, SRZ ;  /* 0x0000000000467805 */ /* 0x000fe2000001ff00 */
[----:B------:R-:W2:Y:S01]  /*0850*/  I2F.RP R5, R4 ;  /* 0x0000000400057306 */ /* 0x000ea20000209400 */
[----:B------:R-:W-:Y:S02]  /*0860*/  CS2R R72, SRZ ;  /* 0x0000000000487805 */ /* 0x000fe4000001ff00 */
[----:B------:R-:W-:Y:S02]  /*0870*/  CS2R R74, SRZ ;  /* 0x00000000004a7805 */ /* 0x000fe4000001ff00 */
[----:B------:R-:W-:Y:S02]  /*0880*/  CS2R R76, SRZ ;  /* 0x00000000004c7805 */ /* 0x000fe4000001ff00 */
[----:B------:R-:W-:Y:S02]  /*0890*/  CS2R R78, SRZ ;  /* 0x00000000004e7805 */ /* 0x000fe4000001ff00 */
[----:B------:R-:W-:-:S02]  /*08a0*/  CS2R R80, SRZ ;  /* 0x0000000000507805 */ /* 0x000fc4000001ff00 */
[----:B------:R-:W-:Y:S02]  /*08b0*/  CS2R R82, SRZ ;  /* 0x0000000000527805 */ /* 0x000fe4000001ff00 */
[----:B------:R-:W-:Y:S01]  /*08c0*/  CS2R R84, SRZ ;  /* 0x0000000000547805 */ /* 0x000fe2000001ff00 */
[----:B0-----:R-:W0:Y:S01]  /*08d0*/  MUFU.RCP R10, R10 ;  /* 0x0000000a000a7308 */ /* 0x001e220000001000 */
[----:B------:R-:W-:Y:S01]  /*08e0*/  CS2R R86, SRZ ;  /* 0x0000000000567805 */ /* 0x000fe2000001ff00 */
[----:B------:R-:W-:-:S06]  /*08f0*/  ULDC UR9, c[0x0][0x230] ;  /* 0x00008c0000097ab9 */ /* 0x000fcc0000000800 */
[----:B--2---:R-:W2:Y:S01]  /*0900*/  MUFU.RCP R5, R5 ;  /* 0x0000000500057308 */ /* 0x004ea20000001000 */
[----:B0-----:R-:W-:Y:S01]  /*0910*/  VIADD R9, R10, 0xffffffe ;  /* 0x0ffffffe0a097836 */ /* 0x001fe20000000000 */
[----:B------:R-:W-:-:S06]  /*0920*/  SHF.R.U32.HI R10, RZ, 0x5, R0 ;  /* 0x00000005ff0a7819 */ /* 0x000fcc0000011600 */
[----:B------:R-:W0:Y:S01]  /*0930*/  F2I.FTZ.U32.TRUNC.NTZ R9, R9 ;  /* 0x0000000900097305 */ /* 0x000e22000021f000 */
[----:B--2---:R-:W-:-:S07]  /*0940*/  VIADD R6, R5, 0xffffffe ;  /* 0x0ffffffe05067836 */ /* 0x004fce0000000000 */
[----:B------:R-:W2:Y:S01]  /*0950*/  F2I.FTZ.U32.TRUNC.NTZ R7, R6 ;  /* 0x0000000600077305 */ /* 0x000ea2000021f000 */
[----:B0-----:R-:W-:-:S04]  /*0960*/  IMAD.MOV R8, RZ, RZ, -R9 ;  /* 0x000000ffff087224 */ /* 0x001fc800078e0a09 */
[----:B------:R-:W-:Y:S02]  /*0970*/  IMAD R13, R8, R11, RZ ;  /* 0x0000000b080d7224 */ /* 0x000fe400078e02ff */
[----:B------:R-:W-:-:S04]  /*0980*/  IMAD.MOV.U32 R8, RZ, RZ, RZ ;  /* 0x000000ffff087224 */ /* 0x000fc800078e00ff */
[----:B------:R-:W-:Y:S01]  /*0990*/  IMAD.HI.U32 R5, R9, R13, R8 ;  /* 0x0000000d09057227 */ /* 0x000fe200078e0008 */
[----:B------:R-:W-:-:S03]  /*09a0*/  SGXT.U32 R8, R10, 0x2 ;  /* 0x000000020a08781a */ /* 0x000fc60000000000 */
[----:B------:R-:W-:Y:S01]  /*09b0*/  IMAD.MOV.U32 R10, RZ, RZ, R12 ;  /* 0x000000ffff0a7224 */ /* 0x000fe200078e000c */
[----:B------:R-:W-:Y:S01]  /*09c0*/  LOP3.LUT R22, R93, R8, RZ, 0xfc, !PT ;  /* 0x000000085d167212 */ /* 0x000fe200078efcff */
[----:B--2---:R-:W-:Y:S02]  /*09d0*/  IMAD.MOV R9, RZ, RZ, -R7 ;  /* 0x000000ffff097224 */ /* 0x004fe400078e0a07 */
[----:B------:R-:W-:Y:S01]  /*09e0*/  IMAD.HI.U32 R5, R5, R10, RZ ;  /* 0x0000000a05057227 */ /* 0x000fe200078e00ff */
[C---:B------:R-:W-:Y:S02]  /*09f0*/  LOP3.LUT R12, R22.reuse, 0x78, RZ, 0xfc, !PT ;  /* 0x00000078160c7812 */ /* 0x040fe400078efcff */
[C---:B------:R-:W-:Y:S01]  /*0a00*/  LOP3.LUT R13, R22.reuse, 0x74, RZ, 0xfc, !PT ;  /* 0x00000074160d7812 */ /* 0x040fe200078efcff */
[----:B------:R-:W-:Y:S01]  /*0a10*/  IMAD.MOV R6, RZ, RZ, -R5 ;  /* 0x000000ffff067224 */ /* 0x000fe200078e0a05 */
[----:B------:R-:W-:Y:S01]  /*0a20*/  IABS R8, R12 ;  /* 0x0000000c00087213 */ /* 0x000fe20000000000 */
[----:B------:R-:W-:Y:S01]  /*0a30*/  IMAD R5, R9, R4, RZ ;  /* 0x0000000409057224 */ /* 0x000fe200078e02ff */
[----:B------:R-:W-:Y:S01]  /*0a40*/  LOP3.LUT R14, R22, 0x70, RZ, 0xfc, !PT ;  /* 0x00000070160e7812 */ /* 0x000fe200078efcff */
[----:B------:R-:W-:Y:S01]  /*0a50*/  IMAD R10, R11, R6, R10 ;  /* 0x000000060b0a7224 */ /* 0x000fe200078e020a */
[----:B------:R-:W-:Y:S01]  /*0a60*/  IABS R9, R13 ;  /* 0x0000000d00097213 */ /* 0x000fe20000000000 */
[----:B------:R-:W-:Y:S01]  /*0a70*/  IMAD.MOV.U32 R6, RZ, RZ, RZ ;  /* 0x000000ffff067224 */ /* 0x000fe200078e00ff */
[----:B------:R-:W-:-:S02]  /*0a80*/  IABS R15, R14 ;  /* 0x0000000e000f7213 */ /* 0x000fc40000000000 */
[----:B------:R-:W-:Y:S01]  /*0a90*/  ISETP.GT.U32.AND P0, PT, R11, R10, PT ;  /* 0x0000000a0b00720c */ /* 0x000fe20003f04070 */
[----:B------:R-:W-:Y:S01]  /*0aa0*/  IMAD.HI.U32 R7, R7, R5, R6 ;  /* 0x0000000507077227 */ /* 0x000fe200078e0006 */
[----:B------:R-:W-:Y:S02]  /*0ab0*/  SHF.R.S32.HI R6, RZ, 0x1f, R91 ;  /* 0x0000001fff067819 */ /* 0x000fe4000001145b */
[----:B------:R-:W-:Y:S02]  /*0ac0*/  LOP3.LUT R16, R22, 0x6c, RZ, 0xfc, !PT ;  /* 0x0000006c16107812 */ /* 0x000fe400078efcff */
[----:B------:R-:W-:Y:S01]  /*0ad0*/  LEA.HI R91, R6, R91, RZ, 0x5 ;  /* 0x0000005b065b7211 */ /* 0x000fe200078f28ff */
[C---:B------:R-:W-:Y:S01]  /*0ae0*/  IMAD.HI.U32 R5, R7.reuse, R8, RZ ;  /* 0x0000000807057227 */ /* 0x040fe200078e00ff */
[----:B------:R-:W-:Y:S02]  /*0af0*/  IABS R17, R16 ;  /* 0x0000001000117213 */ /* 0x000fe40000000000 */
[----:B------:R-:W-:Y:S01]  /*0b00*/  ISETP.GE.AND P2, PT, R12, RZ, PT ;  /* 0x000000ff0c00720c */ /* 0x000fe20003f46270 */
[----:B------:R-:W-:Y:S01]  /*0b10*/  IMAD.MOV R5, RZ, RZ, -R5 ;  /* 0x000000ffff057224 */ /* 0x000fe200078e0a05 */
[C---:B------:R-:W-:Y:S01]  /*0b20*/  LOP3.LUT R12, R22.reuse, 0x68, RZ, 0xfc, !PT ;  /* 0x00000068160c7812 */ /* 0x040fe200078efcff */
[----:B------:R-:W-:Y:S01]  /*0b30*/  IMAD.HI.U32 R6, R7, R9, RZ ;  /* 0x0000000907067227 */ /* 0x000fe200078e00ff */
[----:B------:R-:W-:-:S02]  /*0b40*/  LOP3.LUT R18, R22, 0x48, RZ, 0xfc, !PT ;  /* 0x0000004816127812 */ /* 0x000fc400078efcff */
[----:B------:R-:W-:Y:S01]  /*0b50*/  LOP3.LUT R20, R22, 0x44, RZ, 0xfc, !PT ;  /* 0x0000004416147812 */ /* 0x000fe200078efcff */
[----:B------:R-:W-:Y:S01]  /*0b60*/  IMAD R5, R4, R5, R8 ;  /* 0x0000000504057224 */ /* 0x000fe200078e0208 */
[----:B------:R-:W-:Y:S01]  /*0b70*/  LOP3.LUT R24, R22, 0x40, RZ, 0xfc, !PT ;  /* 0x0000004016187812 */ /* 0x000fe200078efcff */
[----:B------:R-:W-:Y:S01]  /*0b80*/  @!P0 IMAD.IADD R10, R10, 0x1, -R11 ;  /* 0x000000010a0a8824 */ /* 0x000fe200078e0a0b */
[----:B------:R-:W-:Y:S01]  /*0b90*/  ISETP.GE.AND P0, PT, R13, RZ, PT ;  /* 0x000000ff0d00720c */ /* 0x000fe20003f06270 */
[----:B------:R-:W-:Y:S01]  /*0ba0*/  IMAD.HI.U32 R8, R7, R15, RZ ;  /* 0x0000000f07087227 */ /* 0x000fe200078e00ff */
[C---:B------:R-:W-:Y:S02]  /*0bb0*/  ISETP.GT.U32.AND P1, PT, R4.reuse, R5, PT ;  /* 0x000000050400720c */ /* 0x040fe40003f24070 */
[----:B------:R-:W-:Y:S01]  /*0bc0*/  ISETP.GT.U32.AND P4, PT, R11, R10, PT ;  /* 0x0000000a0b00720c */ /* 0x000fe20003f84070 */
[----:B------:R-:W-:Y:S01]  /*0bd0*/  IMAD.MOV R6, RZ, RZ, -R6 ;  /* 0x000000ffff067224 */ /* 0x000fe200078e0a06 */
[----:B------:R-:W-:Y:S01]  /*0be0*/  IABS R37, R20 ;  /* 0x0000001400257213 */ /* 0x000fe20000000000 */
[----:B------:R-:W-:Y:S01]  /*0bf0*/  IMAD.MOV R8, RZ, RZ, -R8 ;  /* 0x000000ffff087224 */ /* 0x000fe200078e0a08 */
[----:B------:R-:W-:Y:S01]  /*0c00*/  IABS R39, R24 ;  /* 0x0000001800277213 */ /* 0x000fe20000000000 */
[----:B------:R-:W-:Y:S01]  /*0c10*/  IMAD R9, R4, R6, R9 ;  /* 0x0000000604097224 */ /* 0x000fe200078e0209 */
[----:B------:R-:W-:Y:S01]  /*0c20*/  LOP3.LUT R28, R22, 0x10, RZ, 0xfc, !PT ;  /* 0x00000010161c7812 */ /* 0x000fe200078efcff */
[----:B------:R-:W-:Y:S01]  /*0c30*/  IMAD R15, R4, R8, R15 ;  /* 0x00000008040f7224 */ /* 0x000fe200078e020f */
[----:B------:R-:W-:Y:S01]  /*0c40*/  LOP3.LUT R30, R22, 0xc, RZ, 0xfc, !PT ;  /* 0x0000000c161e7812 */ /* 0x000fe200078efcff */
[----:B------:R-:W-:Y:S01]  /*0c50*/  IMAD.HI.U32 R8, R7, R17, RZ ;  /* 0x0000001107087227 */ /* 0x000fe200078e00ff */
[----:B------:R-:W-:-:S02]  /*0c60*/  ISETP.GT.U32.AND P5, PT, R4, R9, PT ;  /* 0x000000090400720c */ /* 0x000fc40003fa4070 */
[----:B------:R-:W-:Y:S01]  /*0c70*/  ISETP.GT.U32.AND P6, PT, R4, R15, PT ;  /* 0x0000000f0400720c */ /* 0x000fe20003fc4070 */
[----:B------:R-:W-:Y:S01]  /*0c80*/  @!P1 IMAD.IADD R5, R5, 0x1, -R4 ;  /* 0x0000000105059824 */ /* 0x000fe200078e0a04 */
[----:B------:R-:W-:Y:S01]  /*0c90*/  IABS R61, R28 ;  /* 0x0000001c003d7213 */ /* 0x000fe20000000000 */
[----:B------:R-:W-:Y:S01]  /*0ca0*/  @!P4 IMAD.IADD R10, R10, 0x1, -R11 ;  /* 0x000000010a0ac824 */ /* 0x000fe200078e0a0b */
[----:B------:R-:W-:Y:S01]  /*0cb0*/  ISETP.NE.AND P4, PT, R88, RZ, PT ;  /* 0x000000ff5800720c */ /* 0x000fe20003f85270 */
[----:B------:R-:W-:Y:S01]  /*0cc0*/  IMAD.MOV R8, RZ, RZ, -R8 ;  /* 0x000000ffff087224 */ /* 0x000fe200078e0a08 */
[C---:B------:R-:W-:Y:S01]  /*0cd0*/  ISETP.GT.U32.AND P1, PT, R4.reuse, R5, PT ;  /* 0x000000050400720c */ /* 0x040fe20003f24070 */
[----:B------:R-:W-:Y:S01]  /*0ce0*/  IMAD.MOV.U32 R6, RZ, RZ, R10 ;  /* 0x000000ffff067224 */ /* 0x000fe200078e000a */
[----:B------:R-:W-:Y:S01]  /*0cf0*/  IABS R10, R12 ;  /* 0x0000000c000a7213 */ /* 0x000fe20000000000 */
[----:B------:R-:W-:Y:S01]  /*0d00*/  IMAD R17, R4, R8, R17 ;  /* 0x0000000804117224 */ /* 0x000fe200078e0211 */
[----:B------:R-:W-:Y:S01]  /*0d10*/  IABS R63, R30 ;  /* 0x0000001e003f7213 */ /* 0x000fe20000000000 */
[--C-:B------:R-:W-:Y:S01]  /*0d20*/  @!P5 IMAD.IADD R9, R9, 0x1, -R4.reuse ;  /* 0x000000010909d824 */ /* 0x100fe200078e0a04 */
[C---:B------:R-:W-:Y:S01]  /*0d30*/  LOP3.LUT R32, R22.reuse, 0x8, RZ, 0xfc, !PT ;  /* 0x0000000816207812 */ /* 0x040fe200078efcff */
[----:B------:R-:W-:Y:S01]  /*0d40*/  @!P6 IMAD.IADD R15, R15, 0x1, -R4 ;  /* 0x000000010f0fe824 */ /* 0x000fe200078e0a04 */
[----:B------:R-:W-:Y:S01]  /*0d50*/  LOP3.LUT R34, R22, 0x4, RZ, 0xfc, !PT ;  /* 0x0000000416227812 */ /* 0x000fe200078efcff */
[----:B------:R-:W-:Y:S01]  /*0d60*/  IMAD.HI.U32 R8, R7, R10, RZ ;  /* 0x0000000a07087227 */ /* 0x000fe200078e00ff */
[----:B------:R-:W-:-:S02]  /*0d70*/  ISETP.GT.U32.AND P6, PT, R4, R9, PT ;  /* 0x000000090400720c */ /* 0x000fc40003fc4070 */
[----:B------:R-:W-:Y:S01]  /*0d80*/  ISETP.GT.U32.AND P5, PT, R4, R15, PT ;  /* 0x0000000f0400720c */ /* 0x000fe20003fa4070 */
[----:B------:R-:W-:Y:S01]  /*0d90*/  @!P3 IMAD.MOV R6, RZ, RZ, -R6 ;  /* 0x000000ffff06b224 */ /* 0x000fe200078e0a06 */
[----:B------:R-:W-:Y:S01]  /*0da0*/  ISETP.GE.AND P3, PT, R14, RZ, PT ;  /* 0x000000ff0e00720c */ /* 0x000fe20003f66270 */
[----:B------:R-:W-:Y:S01]  /*0db0*/  @!P1 IMAD.IADD R5, R5, 0x1, -R4 ;  /* 0x0000000105059824 */ /* 0x000fe200078e0a04 */
[----:B------:R-:W-:Y:S01]  /*0dc0*/  LOP3.LUT R14, R22, 0x64, RZ, 0xfc, !PT ;  /* 0x00000064160e7812 */ /* 0x000fe200078efcff */
[----:B------:R-:W-:Y:S01]  /*0dd0*/  IMAD.MOV R13, RZ, RZ, -R8 ;  /* 0x000000ffff0d7224 */ /* 0x000fe200078e0a08 */
[C---:B------:R-:W-:Y:S01]  /*0de0*/  ISETP.GT.U32.AND P1, PT, R4.reuse, R17, PT ;  /* 0x000000110400720c */ /* 0x040fe20003f24070 */
[----:B------:R-:W-:Y:S01]  /*0df0*/  IMAD.MOV.U32 R11, RZ, RZ, R5 ;  /* 0x000000ffff0b7224 */ /* 0x000fe200078e0005 */
[----:B------:R-:W-:Y:S01]  /*0e00*/  IABS R21, R14 ;  /* 0x0000000e00157213 */ /* 0x000fe20000000000 */
[----:B------:R-:W-:Y:S01]  /*0e10*/  IMAD R5, R4, R13, R10 ;  /* 0x0000000d04057224 */ /* 0x000fe200078e020a */
[----:B------:R-:W-:Y:S01]  /*0e20*/  @!P4 LOP3.LUT R6, RZ, R88, RZ, 0x33, !PT ;  /* 0x00000058ff06c212 */ /* 0x000fe200078e33ff */
[----:B------:R-:W-:Y:S01]  /*0e30*/  @!P6 IMAD.IADD R9, R9, 0x1, -R4 ;  /* 0x000000010909e824 */ /* 0x000fe200078e0a04 */
[----:B------:R-:W-:Y:S01]  /*0e40*/  ISETP.GE.AND P4, PT, R16, RZ, PT ;  /* 0x000000ff1000720c */ /* 0x000fe20003f86270 */
[----:B------:R-:W-:Y:S01]  /*0e50*/  IMAD.HI.U32 R8, R7, R21, RZ ;  /* 0x0000001507087227 */ /* 0x000fe200078e00ff */
[----:B------:R-:W-:-:S02]  /*0e60*/  ISETP.GT.U32.AND P6, PT, R4, R5, PT ;  /* 0x000000050400720c */ /* 0x000fc40003fc4070 */
[----:B------:R-:W-:Y:S01]  /*0e70*/  LOP3.LUT R16, R22, 0x50, RZ, 0xfc, !PT ;  /* 0x0000005016107812 */ /* 0x000fe200078efcff */
[----:B------:R-:W-:Y:S01]  /*0e80*/  IMAD.MOV R8, RZ, RZ, -R8 ;  /* 0x000000ffff087224 */ /* 0x000fe200078e0a08 */
[----:B------:R-:W-:Y:S01]  /*0e90*/  IABS R65, R32 ;  /* 0x0000002000417213 */ /* 0x000fe20000000000 */
[----:B------:R-:W-:Y:S01]  /*0ea0*/  @!P2 IMAD.MOV R11, RZ, RZ, -R11 ;  /* 0x000000ffff0ba224 */ /* 0x000fe200078e0a0b */
[----:B------:R-:W-:Y:S01]  /*0eb0*/  ISETP.GE.AND P2, PT, R12, RZ, PT ;  /* 0x000000ff0c00720c */ /* 0x000fe20003f46270 */
[--C-:B------:R-:W-:Y:S01]  /*0ec0*/  @!P5 IMAD.IADD R15, R15, 0x1, -R4.reuse ;  /* 0x000000010f0fd824 */ /* 0x100fe200078e0a04 */
[----:B------:R-:W-:Y:S01]  /*0ed0*/  LOP3.LUT R12, R22, 0x60, RZ, 0xfc, !PT ;  /* 0x00000060160c7812 */ /* 0x000fe200078efcff */
[--C-:B------:R-:W-:Y:S01]  /*0ee0*/  @!P1 IMAD.IADD R17, R17, 0x1, -R4.reuse ;  /* 0x0000000111119824 */ /* 0x100fe200078e0a04 */
[----:B------:R-:W-:Y:S01]  /*0ef0*/  ISETP.GE.AND P5, PT, R14, RZ, PT ;  /* 0x000000ff0e00720c */ /* 0x000fe20003fa6270 */
[----:B------:R-:W-:Y:S01]  /*0f00*/  IMAD R21, R4, R8, R21 ;  /* 0x0000000804157224 */ /* 0x000fe200078e0215 */
[----:B------:R-:W-:Y:S01]  /*0f10*/  IABS R10, R12 ;  /* 0x0000000c000a7213 */ /* 0x000fe20000000000 */
[----:B------:R-:W-:Y:S01]  /*0f20*/  IMAD.MOV.U32 R13, RZ, RZ, R9 ;  /* 0x000000ffff0d7224 */ /* 0x000fe200078e0009 */
[----:B------:R-:W-:Y:S01]  /*0f30*/  ISETP.GE.AND P1, PT, R12, RZ, PT ;  /* 0x000000ff0c00720c */ /* 0x000fe20003f26270 */
[----:B------:R-:W-:Y:S01]  /*0f40*/  @!P6 IMAD.IADD R5, R5, 0x1, -R4 ;  /* 0x000000010505e824 */ /* 0x000fe200078e0a04 */
[C---:B------:R-:W-:Y:S01]  /*0f50*/  ISETP.GT.U32.AND P6, PT, R4.reuse, R17, PT ;  /* 0x000000110400720c */ /* 0x040fe20003fc4070 */
[----:B------:R-:W-:Y:S01]  /*0f60*/  @!P3 IMAD.MOV R15, RZ, RZ, -R15 ;  /* 0x000000ffff0fb224 */ /* 0x000fe200078e0a0f */
[C---:B------:R-:W-:Y:S01]  /*0f70*/  ISETP.GT.U32.AND P3, PT, R4.reuse, R21, PT ;  /* 0x000000150400720c */ /* 0x040fe20003f64070 */
[----:B------:R-:W-:Y:S01]  /*0f80*/  @!P0 IMAD.MOV R13, RZ, RZ, -R13 ;  /* 0x000000ffff0d8224 */ /* 0x000fe200078e0a0d */
[----:B------:R-:W-:Y:S01]  /*0f90*/  ISETP.GT.U32.AND P0, PT, R4, R5, PT ;  /* 0x000000050400720c */ /* 0x000fe20003f04070 */
[----:B------:R-:W-:Y:S01]  /*0fa0*/  IMAD.HI.U32 R8, R7, R10, RZ ;  /* 0x0000000a07087227 */ /* 0x000fe200078e00ff */
[----:B------:R-:W-:-:S02]  /*0fb0*/  LOP3.LUT R12, R22, 0x58, RZ, 0xfc, !PT ;  /* 0x00000058160c7812 */ /* 0x000fc400078efcff */
[----:B------:R-:W-:Y:S01]  /*0fc0*/  LOP3.LUT R14, R22, 0x54, RZ, 0xfc, !PT ;  /* 0x00000054160e7812 */ /* 0x000fe200078efcff */
[----:B------:R-:W-:Y:S01]  /*0fd0*/  IMAD.MOV R9, RZ, RZ, -R8 ;  /* 0x000000ffff097224 */ /* 0x000fe200078e0a08 */
[----:B------:R-:W-:Y:S01]  /*0fe0*/  IABS R25, R12 ;  /* 0x0000000c00197213 */ /* 0x000fe20000000000 */
[----:B------:R-:W-:Y:S01]  /*0ff0*/  IMAD R92, R6, UR6, RZ ;  /* 0x00000006065c7c24 */ /* 0x000fe2000f8e02ff */
[----:B------:R-:W-:Y:S01]  /*1000*/  IABS R29, R14 ;  /* 0x0000000e001d7213 */ /* 0x000fe20000000000 */
[--C-:B------:R-:W-:Y:S01]  /*1010*/  @!P6 IMAD.IADD R17, R17, 0x1, -R4.reuse ;  /* 0x000000011111e824 */ /* 0x100fe200078e0a04 */
[----:B------:R-:W-:Y:S01]  /*1020*/  IABS R31, R16 ;  /* 0x00000010001f7213 */ /* 0x000fe20000000000 */
[----:B------:R-:W-:Y:S01]  /*1030*/  @!P3 IMAD.IADD R21, R21, 0x1, -R4 ;  /* 0x000000011515b824 */ /* 0x000fe200078e0a04 */
[----:B------:R-:W-:Y:S01]  /*1040*/  ISETP.GE.AND P3, PT, R14, RZ, PT ;  /* 0x000000ff0e00720c */ /* 0x000fe20003f66270 */
[----:B------:R-:W-:Y:S01]  /*1050*/  IMAD R9, R4, R9, R10 ;  /* 0x0000000904097224 */ /* 0x000fe200078e020a */
[----:B------:R-:W-:Y:S01]  /*1060*/  LOP3.LUT R14, R22, 0x4c, RZ, 0xfc, !PT ;  /* 0x0000004c160e7812 */ /* 0x000fe200078efcff */
[----:B------:R-:W-:Y:S01]  /*1070*/  IMAD.HI.U32 R8, R7, R25, RZ ;  /* 0x0000001907087227 */ /* 0x000fe200078e00ff */
[----:B------:R-:W-:Y:S01]  /*1080*/  IABS R69, R22 ;  /* 0x0000001600457213 */ /* 0x000fe20000000000 */
[----:B------:R-:W-:Y:S01]  /*1090*/  USHF.R.U32.HI UR6, URZ, 0x4, UR8 ;  /* 0x000000043f067899 */ /* 0x000fe20008011608 */
[----:B------:R-:W-:Y:S01]  /*10a0*/  ISETP.GT.U32.AND P6, PT, R4, R9, PT ;  /* 0x000000090400720c */ /* 0x000fe20003fc4070 */
[----:B------:R-:W-:Y:S01]  /*10b0*/  @!P0 IMAD.IADD R5, R5, 0x1, -R4 ;  /* 0x0000000105058824 */ /* 0x000fe200078e0a04 */
[----:B------:R-:W-:Y:S01]  /*10c0*/  ISETP.GE.AND P0, PT, R12, RZ, PT ;  /* 0x000000ff0c00720c */ /* 0x000fe20003f06270 */
[----:B------:R-:W-:Y:S01]  /*10d0*/  @!P4 IMAD.MOV R17, RZ, RZ, -R17 ;  /* 0x000000ffff11c224 */ /* 0x000fe200078e0a11 */
[----:B------:R-:W-:Y:S01]  /*10e0*/  ISETP.GT.U32.AND P4, PT, R4, R21, PT ;  /* 0x000000150400720c */ /* 0x000fe20003f84070 */
[----:B------:R-:W-:Y:S01]  /*10f0*/  IMAD.HI.U32 R10, R7, R29, RZ ;  /* 0x0000001d070a7227 */ /* 0x000fe200078e00ff */
[----:B------:R-:W-:Y:S01]  /*1100*/  LOP3.LUT R88, R176, 0x1c, RZ, 0xfc, !PT ;  /* 0x0000001cb0587812 */ /* 0x000fe200078efcff */
[----:B------:R-:W-:Y:S01]  /*1110*/  USGXT.U32 UR6, UR6, 0xe ;  /* 0x0000000e0606789a */ /* 0x000fe20008000000 */
[----:B------:R-:W-:Y:S01]  /*1120*/  SHF.R.S32.HI R91, RZ, 0x5, R91 ;  /* 0x00000005ff5b7819 */ /* 0x000fe2000001145b */
[----:B------:R-:W-:-:S02]  /*1130*/  IMAD.MOV R12, RZ, RZ, -R8 ;  /* 0x000000ffff0c7224 */ /* 0x000fc400078e0a08 */
[----:B------:R-:W-:Y:S02]  /*1140*/  IMAD.MOV R10, RZ, RZ, -R10 ;  /* 0x000000ffff0a7224 */ /* 0x000fe400078e0a0a */
[C---:B------:R-:W-:Y:S01]  /*1150*/  IMAD R25, R4.reuse, R12, R25 ;  /* 0x0000000c04197224 */ /* 0x040fe200078e0219 */
[----:B------:R-:W-:Y:S01]  /*1160*/  IABS R12, R18 ;  /* 0x00000012000c7213 */ /* 0x000fe20000000000 */
[----:B------:R-:W-:Y:S02]  /*1170*/  IMAD.MOV.U32 R19, RZ, RZ, R5 ;  /* 0x000000ffff137224 */ /* 0x000fe400078e0005 */
[C---:B------:R-:W-:Y:S01]  /*1180*/  IMAD R29, R4.reuse, R10, R29 ;  /* 0x0000000a041d7224 */ /* 0x040fe200078e021d */
[----:B------:R-:W-:Y:S01]  /*1190*/  IABS R10, R14 ;  /* 0x0000000e000a7213 */ /* 0x000fe20000000000 */
[----:B------:R-:W-:Y:S01]  /*11a0*/  @!P2 IMAD.MOV R19, RZ, RZ, -R19 ;  /* 0x000000ffff13a224 */ /* 0x000fe200078e0a13 */
[C---:B------:R-:W-:Y:S01]  /*11b0*/  ISETP.GT.U32.AND P2, PT, R4.reuse, R25, PT ;  /* 0x000000190400720c */ /* 0x040fe20003f44070 */
[--C-:B------:R-:W-:Y:S01]  /*11c0*/  @!P4 IMAD.IADD R21, R21, 0x1, -R4.reuse ;  /* 0x000000011515c824 */ /* 0x100fe200078e0a04 */
[----:B------:R-:W-:Y:S01]  /*11d0*/  ISETP.GT.U32.AND P4, PT, R4, R29, PT ;  /* 0x0000001d0400720c */ /* 0x000fe20003f84070 */
[----:B------:R-:W-:-:S02]  /*11e0*/  @!P6 IMAD.IADD R9, R9, 0x1, -R4 ;  /* 0x000000010909e824 */ /* 0x000fc400078e0a04 */
[----:B------:R-:W-:-:S03]  /*11f0*/  IMAD.HI.U32 R8, R7, R31, RZ ;  /* 0x0000001f07087227 */ /* 0x000fc600078e00ff */
[----:B------:R-:W-:Y:S01]  /*1200*/  ISETP.GT.U32.AND P6, PT, R4, R9, PT ;  /* 0x000000090400720c */ /* 0x000fe20003fc4070 */
[----:B------:R-:W-:Y:S02]  /*1210*/  IMAD.MOV R8, RZ, RZ, -R8 ;  /* 0x000000ffff087224 */ /* 0x000fe400078e0a08 */
[----:B------:R-:W-:-:S04]  /*1220*/  IMAD.HI.U32 R5, R7, R10, RZ ;  /* 0x0000000a07057227 */ /* 0x000fc800078e00ff */
[--C-:B------:R-:W-:Y:S01]  /*1230*/  @!P2 IMAD.IADD R25, R25, 0x1, -R4.reuse ;  /* 0x000000011919a824 */ /* 0x100fe200078e0a04 */
[----:B------:R-:W-:Y:S01]  /*1240*/  ISETP.GE.AND P2, PT, R16, RZ, PT ;  /* 0x000000ff1000720c */ /* 0x000fe20003f46270 */
[--C-:B------:R-:W-:Y:S01]  /*1250*/  @!P4 IMAD.IADD R29, R29, 0x1, -R4.reuse ;  /* 0x000000011d1dc824 */ /* 0x100fe200078e0a04 */
[----:B------:R-:W-:Y:S01]  /*1260*/  LOP3.LUT R16, R22, 0x14, RZ, 0xfc, !PT ;  /* 0x0000001416107812 */ /* 0x000fe200078efcff */
[C---:B------:R-:W-:Y:S01]  /*1270*/  IMAD R31, R4.reuse, R8, R31 ;  /* 0x00000008041f7224 */ /* 0x040fe200078e021f */
[C---:B------:R-:W-:Y:S01]  /*1280*/  ISETP.GT.U32.AND P4, PT, R4.reuse, R25, PT ;  /* 0x000000190400720c */ /* 0x040fe20003f84070 */
[----:B------:R-:W-:Y:S01]  /*1290*/  @!P6 IMAD.IADD R9, R9, 0x1, -R4 ;  /* 0x000000010909e824 */ /* 0x000fe200078e0a04 */
[----:B------:R-:W-:Y:S01]  /*12a0*/  IABS R59, R16 ;  /* 0x00000010003b7213 */ /* 0x000fe20000000000 */
[----:B------:R-:W-:Y:S01]  /*12b0*/  IMAD.MOV R5, RZ, RZ, -R5 ;  /* 0x000000ffff057224 */ /* 0x000fe200078e0a05 */
[----:B------:R-:W-:Y:S01]  /*12c0*/  ISETP.GT.U32.AND P6, PT, R4, R31, PT ;  /* 0x0000001f0400720c */ /* 0x000fe20003fc4070 */
[----:B------:R-:W-:-:S04]  /*12d0*/  IMAD.HI.U32 R8, R7, R12, RZ ;  /* 0x0000000c07087227 */ /* 0x000fc800078e00ff */
[C---:B------:R-:W-:Y:S02]  /*12e0*/  IMAD R5, R4.reuse, R5, R10 ;  /* 0x0000000504057224 */ /* 0x040fe400078e020a */
[----:B------:R-:W-:Y:S02]  /*12f0*/  IMAD.MOV.U32 R23, RZ, RZ, R9 ;  /* 0x000000ffff177224 */ /* 0x000fe400078e0009 */
[----:B------:R-:W-:Y:S01]  /*1300*/  @!P4 IMAD.IADD R25, R25, 0x1, -R4 ;  /* 0x000000011919c824 */ /* 0x000fe200078e0a04 */
[----:B------:R-:W-:Y:S01]  /*1310*/  ISETP.GT.U32.AND P4, PT, R4, R5, PT ;  /* 0x000000050400720c */ /* 0x000fe20003f84070 */
[----:B------:R-:W-:Y:S02]  /*1320*/  IMAD.MOV R9, RZ, RZ, -R8 ;  /* 0x000000ffff097224 */ /* 0x000fe400078e0a08 */
[----:B------:R-:W-:-:S04]  /*1330*/  IMAD.HI.U32 R8, R7, R37, RZ ;  /* 0x0000002507087227 */ /* 0x000fc800078e00ff */
[----:B------:R-:W-:Y:S01]  /*1340*/  @!P6 IMAD.IADD R31, R31, 0x1, -R4 ;  /* 0x000000011f1fe824 */ /* 0x000fe200078e0a04 */
[C---:B------:R-:W-:Y:S01]  /*1350*/  ISETP.GT.U32.AND P6, PT, R4.reuse, R29, PT ;  /* 0x0000001d0400720c */ /* 0x040fe20003fc4070 */
[----:B------:R-:W-:Y:S02]  /*1360*/  IMAD.MOV R8, RZ, RZ, -R8 ;  /* 0x000000ffff087224 */ /* 0x000fe400078e0a08 */
[----:B------:R-:W-:Y:S01]  /*1370*/  IMAD R9, R4, R9, R12 ;  /* 0x0000000904097224 */ /* 0x000fe200078e020c */
[----:B------:R-:W-:Y:S01]  /*1380*/  LOP3.LUT R12, R22, 0x38, RZ, 0xfc, !PT ;  /* 0x00000038160c7812 */ /* 0x000fe200078efcff */
[C---:B------:R-:W-:Y:S02]  /*1390*/  IMAD R37, R4.reuse, R8, R37 ;  /* 0x0000000804257224 */ /* 0x040fe400078e0225 */
[----:B------:R-:W-:Y:S01]  /*13a0*/  @!P4 IMAD.IADD R5, R5, 0x1, -R4 ;  /* 0x000000010505c824 */ /* 0x000fe200078e0a04 */
[----:B------:R-:W-:Y:S01]  /*13b0*/  IABS R8, R12 ;  /* 0x0000000c00087213 */ /* 0x000fe20000000000 */
[----:B------:R-:W-:Y:S01]  /*13c0*/  IMAD.HI.U32 R10, R7, R39, RZ ;  /* 0x00000027070a7227 */ /* 0x000fe200078e00ff */
[----:B------:R-:W-:-:S03]  /*13d0*/  ISETP.GT.U32.AND P4, PT, R4, R37, PT ;  /* 0x000000250400720c */ /* 0x000fc60003f84070 */
[----:B------:R-:W-:Y:S01]  /*13e0*/  @!P6 IMAD.IADD R29, R29, 0x1, -R4 ;  /* 0x000000011d1de824 */ /* 0x000fe200078e0a04 */
[C---:B------:R-:W-:Y:S01]  /*13f0*/  ISETP.GT.U32.AND P6, PT, R4.reuse, R9, PT ;  /* 0x000000090400720c */ /* 0x040fe20003fc4070 */
[----:B------:R-:W-:Y:S02]  /*1400*/  IMAD.MOV R10, RZ, RZ, -R10 ;  /* 0x000000ffff0a7224 */ /* 0x000fe400078e0a0a */
[----:B------:R-:W-:Y:S01]  /*1410*/  @!P5 IMAD.MOV R21, RZ, RZ, -R21 ;  /* 0x000000ffff15d224 */ /* 0x000fe200078e0a15 */
[C---:B------:R-:W-:Y:S01]  /*1420*/  ISETP.GT.U32.AND P5, PT, R4.reuse, R31, PT ;  /* 0x0000001f0400720c */ /* 0x040fe20003fa4070 */
[----:B------:R-:W-:Y:S02]  /*1430*/  IMAD R39, R4, R10, R39 ;  /* 0x0000000a04277224 */ /* 0x000fe400078e0227 */
[----:B------:R-:W-:Y:S02]  /*1440*/  IMAD.MOV.U32 R27, RZ, RZ, R25 ;  /* 0x000000ffff1b7224 */ /* 0x000fe400078e0019 */
[----:B------:R-:W-:-:S02]  /*1450*/  @!P4 IMAD.IADD R37, R37, 0x1, -R4 ;  /* 0x000000012525c824 */ /* 0x000fc400078e0a04 */
[----:B------:R-:W-:Y:S02]  /*1460*/  IMAD.MOV.U32 R25, RZ, RZ, R8 ;  /* 0x000000ffff197224 */ /* 0x000fe400078e0008 */
[----:B------:R-:W-:Y:S01]  /*1470*/  @!P3 IMAD.MOV R29, RZ, RZ, -R29 ;  /* 0x000000ffff1db224 */ /* 0x000fe200078e0a1d */
[C---:B------:R-:W-:Y:S01]  /*1480*/  ISETP.GT.U32.AND P3, PT, R4.reuse, R39, PT ;  /* 0x000000270400720c */ /* 0x040fe20003f64070 */
[----:B------:R-:W-:Y:S01]  /*1490*/  @!P6 IMAD.IADD R9, R9, 0x1, -R4 ;  /* 0x000000010909e824 */ /* 0x000fe200078e0a04 */
[C---:B------:R-:W-:Y:S01]  /*14a0*/  ISETP.GT.U32.AND P4, PT, R4.reuse, R37, PT ;  /* 0x000000250400720c */ /* 0x040fe20003f84070 */
[----:B------:R-:W-:Y:S01]  /*14b0*/  IMAD.HI.U32 R8, R7, R25, RZ ;  /* 0x0000001907087227 */ /* 0x000fe200078e00ff */
[----:B------:R-:W-:-:S03]  /*14c0*/  ISETP.GT.U32.AND P6, PT, R4, R5, PT ;  /* 0x000000050400720c */ /* 0x000fc60003fc4070 */
[----:B------:R-:W-:Y:S01]  /*14d0*/  @!P1 IMAD.MOV R23, RZ, RZ, -R23 ;  /* 0x000000ffff179224 */ /* 0x000fe200078e0a17 */
[----:B------:R-:W-:Y:S01]  /*14e0*/  ISETP.GE.AND P1, PT, R14, RZ, PT ;  /* 0x000000ff0e00720c */ /* 0x000fe20003f26270 */
[----:B------:R-:W-:Y:S01]  /*14f0*/  @!P0 IMAD.MOV R27, RZ, RZ, -R27 ;  /* 0x000000ffff1b8224 */ /* 0x000fe200078e0a1b */
[----:B------:R-:W-:Y:S01]  /*1500*/  LOP3.LUT R14, R22, 0x34, RZ, 0xfc, !PT ;  /* 0x00000034160e7812 */ /* 0x000fe200078efcff */
[----:B------:R-:W-:Y:S01]  /*1510*/  IMAD.MOV R8, RZ, RZ, -R8 ;  /* 0x000000ffff087224 */ /* 0x000fe200078e0a08 */
[C---:B------:R-:W-:Y:S01]  /*1520*/  ISETP.GT.U32.AND P0, PT, R4.reuse, R9, PT ;  /* 0x000000090400720c */ /* 0x040fe20003f04070 */
[--C-:B------:R-:W-:Y:S01]  /*1530*/  @!P5 IMAD.IADD R31, R31, 0x1, -R4.reuse ;  /* 0x000000011f1fd824 */ /* 0x100fe200078e0a04 */
[----:B------:R-:W-:Y:S01]  /*1540*/  IABS R43, R14 ;  /* 0x0000000e002b7213 */ /* 0x000fe20000000000 */
[----:B------:R-:W-:Y:S01]  /*1550*/  IMAD R25, R4, R8, R25 ;  /* 0x0000000804197224 */ /* 0x000fe200078e0219 */
[----:B------:R-:W-:Y:S01]  /*1560*/  ISETP.GE.AND P5, PT, R18, RZ, PT ;  /* 0x000000ff1200720c */ /* 0x000fe20003fa6270 */
[----:B------:R-:W-:Y:S01]  /*1570*/  @!P2 IMAD.MOV R31, RZ, RZ, -R31 ;  /* 0x000000ffff1fa224 */ /* 0x000fe200078e0a1f */
[----:B------:R-:W-:Y:S01]  /*1580*/  ISETP.GE.AND P2, PT, R20, RZ, PT ;  /* 0x000000ff1400720c */ /* 0x000fe20003f46270 */
[--C-:B------:R-:W-:Y:S01]  /*1590*/  @!P3 IMAD.IADD R39, R39, 0x1, -R4.reuse ;  /* 0x000000012727b824 */ /* 0x100fe200078e0a04 */
[----:B------:R-:W-:Y:S01]  /*15a0*/  IABS R20, R34 ;  /* 0x0000002200147213 */ /* 0x000fe20000000000 */
[----:B------:R-:W-:Y:S01]  /*15b0*/  @!P4 IMAD.IADD R37, R37, 0x1, -R4 ;  /* 0x000000012525c824 */ /* 0x000fe200078e0a04 */
[C---:B------:R-:W-:Y:S01]  /*15c0*/  ISETP.GT.U32.AND P4, PT, R4.reuse, R25, PT ;  /* 0x000000190400720c */ /* 0x040fe20003f84070 */
[----:B------:R-:W-:Y:S01]  /*15d0*/  IMAD.HI.U32 R10, R7, R43, RZ ;  /* 0x0000002b070a7227 */ /* 0x000fe200078e00ff */
[----:B------:R-:W-:-:S03]  /*15e0*/  ISETP.GT.U32.AND P3, PT, R4, R39, PT ;  /* 0x000000270400720c */ /* 0x000fc60003f64070 */
[----:B------:R-:W-:Y:S01]  /*15f0*/  @!P6 IMAD.IADD R5, R5, 0x1, -R4 ;  /* 0x000000010505e824 */ /* 0x000fe200078e0a04 */
[----:B------:R-:W-:Y:S01]  /*1600*/  ISETP.GE.AND P6, PT, R24, RZ, PT ;  /* 0x000000ff1800720c */ /* 0x000fe20003fc6270 */
[----:B------:R-:W-:Y:S02]  /*1610*/  IMAD.MOV R10, RZ, RZ, -R10 ;  /* 0x000000ffff0a7224 */ /* 0x000fe400078e0a0a */
[--C-:B------:R-:W-:Y:S01]  /*1620*/  @!P0 IMAD.IADD R9, R9, 0x1, -R4.reuse ;  /* 0x0000000109098824 */ /* 0x100fe200078e0a04 */
[----:B------:R-:W-:Y:S01]  /*1630*/  ISETP.GE.AND P0, PT, R12, RZ, PT ;  /* 0x000000ff0c00720c */ /* 0x000fe20003f06270 */
[----:B------:R-:W-:Y:S01]  /*1640*/  IMAD R43, R4, R10, R43 ;  /* 0x0000000a042b7224 */ /* 0x000fe200078e022b */
[C---:B------:R-:W-:Y:S01]  /*1650*/  LOP3.LUT R10, R22.reuse, 0x24, RZ, 0xfc, !PT ;  /* 0x00000024160a7812 */ /* 0x040fe200078efcff */
[----:B------:R-:W-:Y:S01]  /*1660*/  IMAD.MOV.U32 R33, RZ, RZ, R5 ;  /* 0x000000ffff217224 */ /* 0x000fe200078e0005 */
[C---:B------:R-:W-:Y:S01]  /*1670*/  LOP3.LUT R5, R22.reuse, 0x30, RZ, 0xfc, !PT ;  /* 0x0000003016057812 */ /* 0x040fe200078efcff */
[----:B------:R-:W-:Y:S01]  /*1680*/  IMAD.MOV.U32 R35, RZ, RZ, R9 ;  /* 0x000000ffff237224 */ /* 0x000fe200078e0009 */
[----:B------:R-:W-:Y:S01]  /*1690*/  LOP3.LUT R9, R22, 0x28, RZ, 0xfc, !PT ;  /* 0x0000002816097812 */ /* 0x000fe200078efcff */
[----:B------:R-:W-:Y:S01]  /*16a0*/  @!P2 IMAD.MOV R37, RZ, RZ, -R37 ;  /* 0x000000ffff25a224 */ /* 0x000fe200078e0a25 */
[----:B------:R-:W-:Y:S01]  /*16b0*/  IABS R8, R5 ;  /* 0x0000000500087213 */ /* 0x000fe20000000000 */
[----:B------:R-:W-:Y:S01]  /*16c0*/  @!P5 IMAD.MOV R35, RZ, RZ, -R35 ;  /* 0x000000ffff23d224 */ /* 0x000fe200078e0a23 */
[----:B------:R-:W-:Y:S01]  /*16d0*/  ISETP.GT.U32.AND P5, PT, R4, R43, PT ;  /* 0x0000002b0400720c */ /* 0x000fe20003fa4070 */
[--C-:B------:R-:W-:Y:S01]  /*16e0*/  @!P4 IMAD.IADD R25, R25, 0x1, -R4.reuse ;  /* 0x000000011919c824 */ /* 0x100fe200078e0a04 */
[----:B------:R-:W-:Y:S01]  /*16f0*/  ISETP.GE.AND P2, PT, R5, RZ, PT ;  /* 0x000000ff0500720c */ /* 0x000fe20003f46270 */
[----:B------:R-:W-:Y:S01]  /*1700*/  @!P3 IMAD.IADD R39, R39, 0x1, -R4 ;  /* 0x000000012727b824 */ /* 0x000fe200078e0a04 */
[----:B------:R-:W-:Y:S01]  /*1710*/  LOP3.LUT R5, R22, 0x2c, RZ, 0xfc, !PT ;  /* 0x0000002c16057812 */ /* 0x000fe200078efcff */
[----:B------:R-:W-:Y:S01]  /*1720*/  @!P1 IMAD.MOV R33, RZ, RZ, -R33 ;  /* 0x000000ffff219224 */ /* 0x000fe200078e0a21 */
[----:B------:R-:W-:Y:S01]  /*1730*/  ISETP.GT.U32.AND P4, PT, R4, R25, PT ;  /* 0x000000190400720c */ /* 0x000fe20003f84070 */
[----:B------:R-:W-:Y:S01]  /*1740*/  @!P6 IMAD.MOV R39, RZ, RZ, -R39 ;  /* 0x000000ffff27e224 */ /* 0x000fe200078e0a27 */
[----:B------:R-:W-:-:S02]  /*1750*/  ISETP.GE.AND P3, PT, R5, RZ, PT ;  /* 0x000000ff0500720c */ /* 0x000fc40003f66270 */
[----:B------:R-:W-:Y:S01]  /*1760*/  IABS R12, R5 ;  /* 0x00000005000c7213 */ /* 0x000fe20000000000 */
[----:B------:R-:W-:Y:S01]  /*1770*/  IMAD.HI.U32 R5, R7, R8, RZ ;  /* 0x0000000807057227 */ /* 0x000fe200078e00ff */
[----:B------:R-:W-:Y:S02]  /*1780*/  IABS R49, R9 ;  /* 0x0000000900317213 */ /* 0x000fe40000000000 */
[----:B------:R-:W-:Y:S01]  /*1790*/  ISETP.GE.AND P1, PT, R14, RZ, PT ;  /* 0x000000ff0e00720c */ /* 0x000fe20003f26270 */
[----:B------:R-:W-:Y:S01]  /*17a0*/  IMAD.MOV R5, RZ, RZ, -R5 ;  /* 0x000000ffff057224 */ /* 0x000fe200078e0a05 */
[----:B------:R-:W-:Y:S01]  /*17b0*/  ISETP.GE.AND P6, PT, R9, RZ, PT ;  /* 0x000000ff0900720c */ /* 0x000fe20003fc6270 */
[----:B------:R-:W-:Y:S01]  /*17c0*/  @!P5 IMAD.IADD R43, R43, 0x1, -R4 ;  /* 0x000000012b2bd824 */ /* 0x000fe200078e0a04 */
[----:B------:R-:W-:Y:S01]  /*17d0*/  IABS R51, R10 ;  /* 0x0000000a00337213 */ /* 0x000fe20000000000 */
[----:B------:R-:W-:Y:S01]  /*17e0*/  IMAD R5, R4, R5, R8 ;  /* 0x0000000504057224 */ /* 0x000fe200078e0208 */
[----:B------:R-:W-:Y:S01]  /*17f0*/  LOP3.LUT R14, R22, 0x20, RZ, 0xfc, !PT ;  /* 0x00000020160e7812 */ /* 0x000fe200078efcff */
[----:B------:R-:W-:Y:S01]  /*1800*/  @!P4 IMAD.IADD R25, R25, 0x1, -R4 ;  /* 0x000000011919c824 */ /* 0x000fe200078e0a04 */
[C---:B------:R-:W-:Y:S01]  /*1810*/  ISETP.GT.U32.AND P5, PT, R4.reuse, R43, PT ;  /* 0x0000002b0400720c */ /* 0x040fe20003fa4070 */
[----:B------:R-:W-:Y:S01]  /*1820*/  IMAD.HI.U32 R8, R7, R12, RZ ;  /* 0x0000000c07087227 */ /* 0x000fe200078e00ff */
[----:B------:R-:W-:-:S02]  /*1830*/  ISETP.GT.U32.AND P4, PT, R4, R5, PT ;  /* 0x000000050400720c */ /* 0x000fc40003f84070 */
[----:B------:R-:W-:Y:S01]  /*1840*/  IABS R53, R14 ;  /* 0x0000000e00357213 */ /* 0x000fe20000000000 */
[----:B------:R-:W-:-:S04]  /*1850*/  IMAD.HI.U32 R9, R7, R49, RZ ;  /* 0x0000003107097227 */ /* 0x000fc800078e00ff */
[----:B------:R-:W-:Y:S02]  /*1860*/  IMAD.MOV R41, RZ, RZ, -R8 ;  /* 0x000000ffff297224 */ /* 0x000fe400078e0a08 */
[----:B------:R-:W-:Y:S02]  /*1870*/  IMAD.MOV R8, RZ, RZ, -R9 ;  /* 0x000000ffff087224 */ /* 0x000fe400078e0a09 */
[--C-:B------:R-:W-:Y:S01]  /*1880*/  @!P5 IMAD.IADD R43, R43, 0x1, -R4.reuse ;  /* 0x000000012b2bd824 */ /* 0x100fe200078e0a04 */
[----:B------:R-:W-:Y:S01]  /*1890*/  ISETP.GE.AND P5, PT, R10, RZ, PT ;  /* 0x000000ff0a00720c */ /* 0x000fe20003fa6270 */
[C---:B------:R-:W-:Y:S02]  /*18a0*/  IMAD R49, R4.reuse, R8, R49 ;  /* 0x0000000804317224 */ /* 0x040fe400078e0231 */
[----:B------:R-:W-:Y:S02]  /*18b0*/  @!P4 IMAD.IADD R5, R5, 0x1, -R4 ;  /* 0x000000010505c824 */ /* 0x000fe400078e0a04 */
[----:B------:R-:W-:Y:S01]  /*18c0*/  @!P1 IMAD.MOV R43, RZ, RZ, -R43 ;  /* 0x000000ffff2b9224 */ /* 0x000fe200078e0a2b */
[C---:B------:R-:W-:Y:S01]  /*18d0*/  ISETP.GT.U32.AND P1, PT, R4.reuse, R49, PT ;  /* 0x000000310400720c */ /* 0x040fe20003f24070 */
[C---:B------:R-:W-:Y:S01]  /*18e0*/  IMAD R9, R4.reuse, R41, R12 ;  /* 0x0000002904097224 */ /* 0x040fe200078e020c */
[----:B------:R-:W-:Y:S01]  /*18f0*/  ISETP.GT.U32.AND P4, PT, R4, R5, PT ;  /* 0x000000050400720c */ /* 0x000fe20003f84070 */
[----:B------:R-:W-:Y:S01]  /*1900*/  IMAD.MOV.U32 R41, RZ, RZ, R25 ;  /* 0x000000ffff297224 */ /* 0x000fe200078e0019 */
[----:B------:R-:W-:Y:S01]  /*1910*/  LOP3.LUT R12, R22, 0x18, RZ, 0xfc, !PT ;  /* 0x00000018160c7812 */ /* 0x000fe200078efcff */
[----:B------:R-:W-:-:S03]  /*1920*/  IMAD.HI.U32 R8, R7, R51, RZ ;  /* 0x0000003307087227 */ /* 0x000fc600078e00ff */
[----:B------:R-:W-:Y:S01]  /*1930*/  IABS R57, R12 ;  /* 0x0000000c00397213 */ /* 0x000fe20000000000 */
[----:B------:R-:W-:Y:S01]  /*1940*/  @!P0 IMAD.MOV R41, RZ, RZ, -R41 ;  /* 0x000000ffff298224 */ /* 0x000fe200078e0a29 */
[C---:B------:R-:W-:Y:S01]  /*1950*/  ISETP.GT.U32.AND P0, PT, R4.reuse, R9, PT ;  /* 0x000000090400720c */ /* 0x040fe20003f04070 */
[----:B------:R-:W-:Y:S02]  /*1960*/  IMAD.MOV R10, RZ, RZ, -R8 ;  /* 0x000000ffff0a7224 */ /* 0x000fe400078e0a08 */
[--C-:B------:R-:W-:Y:S02]  /*1970*/  @!P1 IMAD.IADD R49, R49, 0x1, -R4.reuse ;  /* 0x0000000131319824 */ /* 0x100fe400078e0a04 */
[----:B------:R-:W-:Y:S02]  /*1980*/  @!P4 IMAD.IADD R5, R5, 0x1, -R4 ;  /* 0x000000010505c824 */ /* 0x000fe400078e0a04 */
[----:B------:R-:W-:Y:S01]  /*1990*/  IMAD.HI.U32 R8, R7, R53, RZ ;  /* 0x0000003507087227 */ /* 0x000fe200078e00ff */
[----:B------:R-:W-:-:S03]  /*19a0*/  ISETP.GT.U32.AND P1, PT, R4, R49, PT ;  /* 0x000000310400720c */ /* 0x000fc60003f24070 */
[----:B------:R-:W-:Y:S02]  /*19b0*/  IMAD.MOV.U32 R45, RZ, RZ, R5 ;  /* 0x000000ffff2d7224 */ /* 0x000fe400078e0005 */
[----:B------:R-:W-:-:S04]  /*19c0*/  IMAD.HI.U32 R5, R7, R59, RZ ;  /* 0x0000003b07057227 */ /* 0x000fc800078e00ff */
[----:B------:R-:W-:Y:S02]  /*19d0*/  IMAD.MOV R5, RZ, RZ, -R5 ;  /* 0x000000ffff057224 */ /* 0x000fe400078e0a05 */
[----:B------:R-:W-:Y:S02]  /*19e0*/  @!P0 IMAD.IADD R9, R9, 0x1, -R4 ;  /* 0x0000000109098824 */ /* 0x000fe400078e0a04 */
[C---:B------:R-:W-:Y:S02]  /*19f0*/  IMAD R59, R4.reuse, R5, R59 ;  /* 0x00000005043b7224 */ /* 0x040fe400078e023b */
[----:B------:R-:W-:Y:S01]  /*1a00*/  IMAD.MOV R8, RZ, RZ, -R8 ;  /* 0x000000ffff087224 */ /* 0x000fe200078e0a08 */
[C---:B------:R-:W-:Y:S01]  /*1a10*/  ISETP.GT.U32.AND P0, PT, R4.reuse, R9, PT ;  /* 0x000000090400720c */ /* 0x040fe20003f04070 */
[----:B------:R-:W-:Y:S01]  /*1a20*/  @!P1 IMAD.IADD R49, R49, 0x1, -R4 ;  /* 0x0000000131319824 */ /* 0x000fe200078e0a04 */
[C---:B------:R-:W-:Y:S01]  /*1a30*/  ISETP.GT.U32.AND P1, PT, R4.reuse, R59, PT ;  /* 0x0000003b0400720c */ /* 0x040fe20003f24070 */
[----:B------:R-:W-:-:S02]  /*1a40*/  IMAD R53, R4, R8, R53 ;  /* 0x0000000804357224 */ /* 0x000fc400078e0235 */
[----:B------:R-:W-:-:S04]  /*1a50*/  IMAD.HI.U32 R8, R7, R57, RZ ;  /* 0x0000003907087227 */ /* 0x000fc800078e00ff */
[----:B------:R-:W-:Y:S02]  /*1a60*/  IMAD.MOV R8, RZ, RZ, -R8 ;  /* 0x000000ffff087224 */ /* 0x000fe400078e0a08 */
[----:B------:R-:W-:-:S04]  /*1a70*/  IMAD.HI.U32 R5, R7, R61, RZ ;  /* 0x0000003d07057227 */ /* 0x000fc800078e00ff */
[C---:B------:R-:W-:Y:S02]  /*1a80*/  IMAD R57, R4.reuse, R8, R57 ;  /* 0x0000000804397224 */ /* 0x040fe400078e0239 */
[--C-:B------:R-:W-:Y:S02]  /*1a90*/  @!P0 IMAD.IADD R9, R9, 0x1, -R4.reuse ;  /* 0x0000000109098824 */ /* 0x100fe400078e0a04 */
[----:B------:R-:W-:Y:S01]  /*1aa0*/  @!P1 IMAD.IADD R59, R59, 0x1, -R4 ;  /* 0x000000013b3b9824 */ /* 0x000fe200078e0a04 */
[C---:B------:R-:W-:Y:S01]  /*1ab0*/  ISETP.GT.U32.AND P0, PT, R4.reuse, R57, PT ;  /* 0x000000390400720c */ /* 0x040fe20003f04070 */
[----:B------:R-:W-:Y:S02]  /*1ac0*/  IMAD.MOV.U32 R47, RZ, RZ, R9 ;  /* 0x000000ffff2f7224 */ /* 0x000fe400078e0009 */
[----:B------:R-:W-:Y:S01]  /*1ad0*/  IMAD.MOV R9, RZ, RZ, -R5 ;  /* 0x000000ffff097224 */ /* 0x000fe200078e0a05 */
[C---:B------:R-:W-:Y:S01]  /*1ae0*/  ISETP.GT.U32.AND P1, PT, R4.reuse, R59, PT ;  /* 0x0000003b0400720c */ /* 0x040fe20003f24070 */
[----:B------:R-:W-:Y:S01]  /*1af0*/  IMAD R51, R4, R10, R51 ;  /* 0x0000000a04337224 */ /* 0x000fe200078e0233 */
[----:B------:R-:W-:Y:S01]  /*1b00*/  LEA.HI R10, R0, R93, RZ, 0x1b ;  /* 0x0000005d000a7211 */ /* 0x000fe200078fd8ff */
[----:B------:R-:W-:-:S02]  /*1b10*/  IMAD R61, R4, R9, R61 ;  /* 0x00000009043d7224 */ /* 0x000fc400078e023d */
[----:B------:R-:W-:Y:S01]  /*1b20*/  @!P2 IMAD.MOV R45, RZ, RZ, -R45 ;  /* 0x000000ffff2da224 */ /* 0x000fe200078e0a2d */
[C---:B------:R-:W-:Y:S01]  /*1b30*/  ISETP.GT.U32.AND P2, PT, R4.reuse, R53, PT ;  /* 0x000000350400720c */ /* 0x040fe20003f44070 */
[----:B------:R-:W-:Y:S01]  /*1b40*/  IMAD.HI.U32 R8, R7, R63, RZ ;  /* 0x0000003f07087227 */ /* 0x000fe200078e00ff */
[----:B------:R-:W-:-:S03]  /*1b50*/  ISETP.GT.U32.AND P4, PT, R4, R51, PT ;  /* 0x000000330400720c */ /* 0x000fc60003f84070 */
[--C-:B------:R-:W-:Y:S02]  /*1b60*/  @!P0 IMAD.IADD R57, R57, 0x1, -R4.reuse ;  /* 0x0000000139398824 */ /* 0x100fe400078e0a04 */
[----:B------:R-:W-:Y:S01]  /*1b70*/  @!P1 IMAD.IADD R59, R59, 0x1, -R4 ;  /* 0x000000013b3b9824 */ /* 0x000fe200078e0a04 */
[C---:B------:R-:W-:Y:S01]  /*1b80*/  ISETP.GT.U32.AND P1, PT, R4.reuse, R61, PT ;  /* 0x0000003d0400720c */ /* 0x040fe20003f24070 */
[----:B------:R-:W-:Y:S01]  /*1b90*/  IMAD.MOV R8, RZ, RZ, -R8 ;  /* 0x000000ffff087224 */ /* 0x000fe200078e0a08 */
[----:B------:R-:W-:Y:S01]  /*1ba0*/  ISETP.GT.U32.AND P0, PT, R4, R57, PT ;  /* 0x000000390400720c */ /* 0x000fe20003f04070 */
[----:B------:R-:W-:Y:S02]  /*1bb0*/  VIADD R5, R10, 0x7c ;  /* 0x0000007c0a057836 */ /* 0x000fe40000000000 */
[----:B------:R-:W-:Y:S02]  /*1bc0*/  IMAD R63, R4, R8, R63 ;  /* 0x00000008043f7224 */ /* 0x000fe400078e023f */
[--C-:B------:R-:W-:Y:S01]  /*1bd0*/  @!P2 IMAD.IADD R53, R53, 0x1, -R4.reuse ;  /* 0x000000013535a824 */ /* 0x100fe200078e0a04 */
[----:B------:R-:W-:Y:S01]  /*1be0*/  IABS R9, R5 ;  /* 0x0000000500097213 */ /* 0x000fe20000000000 */
[----:B------:R-:W-:-:S02]  /*1bf0*/  @!P4 IMAD.IADD R51, R51, 0x1, -R4 ;  /* 0x000000013333c824 */ /* 0x000fc400078e0a04 */
[----:B------:R-:W-:Y:S01]  /*1c00*/  VIADD R24, R10, 0x5c ;  /* 0x0000005c0a187836 */ /* 0x000fe20000000000 */
[C---:B------:R-:W-:Y:S01]  /*1c10*/  ISETP.GT.U32.AND P2, PT, R4.reuse, R53, PT ;  /* 0x000000350400720c */ /* 0x040fe20003f44070 */
[--C-:B------:R-:W-:Y:S01]  /*1c20*/  @!P1 IMAD.IADD R61, R61, 0x1, -R4.reuse ;  /* 0x000000013d3d9824 */ /* 0x100fe200078e0a04 */
[C---:B------:R-:W-:Y:S01]  /*1c30*/  ISETP.GT.U32.AND P1, PT, R4.reuse, R63, PT ;  /* 0x0000003f0400720c */ /* 0x040fe20003f24070 */
[----:B------:R-:W-:Y:S01]  /*1c40*/  @!P0 IMAD.IADD R57, R57, 0x1, -R4 ;  /* 0x0000000139398824 */ /* 0x000fe200078e0a04 */
[----:B------:R-:W-:Y:S01]  /*1c50*/  ISETP.GE.AND P0, PT, R5, RZ, PT ;  /* 0x000000ff0500720c */ /* 0x000fe20003f06270 */
[----:B------:R-:W-:Y:S01]  /*1c60*/  IMAD.HI.U32 R5, R7, R65, RZ ;  /* 0x0000004107057227 */ /* 0x000fe200078e00ff */
[----:B------:R-:W-:Y:S02]  /*1c70*/  ISETP.GT.U32.AND P4, PT, R4, R51, PT ;  /* 0x000000330400720c */ /* 0x000fe40003f84070 */
[----:B------:R-:W-:Y:S01]  /*1c80*/  IABS R25, R24 ;  /* 0x0000001800197213 */ /* 0x000fe20000000000 */
[----:B------:R-:W-:-:S02]  /*1c90*/  IMAD.MOV R8, RZ, RZ, -R5 ;  /* 0x000000ffff087224 */ /* 0x000fc400078e0a05 */
[----:B------:R-:W-:-:S04]  /*1ca0*/  IMAD.HI.U32 R5, R7, R9, RZ ;  /* 0x0000000907057227 */ /* 0x000fc800078e00ff */
[----:B------:R-:W-:Y:S02]  /*1cb0*/  IMAD R65, R4, R8, R65 ;  /* 0x0000000804417224 */ /* 0x000fe400078e0241 */
[----:B------:R-:W-:Y:S02]  /*1cc0*/  VIADD R26, R10, 0x3c ;  /* 0x0000003c0a1a7836 */ /* 0x000fe40000000000 */
[--C-:B------:R-:W-:Y:S01]  /*1cd0*/  @!P1 IMAD.IADD R63, R63, 0x1, -R4.reuse ;  /* 0x000000013f3f9824 */ /* 0x100fe200078e0a04 */
[----:B------:R-:W-:Y:S01]  /*1ce0*/  ISETP.GT.U32.AND P1, PT, R4, R65, PT ;  /* 0x000000410400720c */ /* 0x000fe20003f24070 */
[----:B------:R-:W-:Y:S02]  /*1cf0*/  IMAD.MOV R5, RZ, RZ, -R5 ;  /* 0x000000ffff057224 */ /* 0x000fe400078e0a05 */
[--C-:B------:R-:W-:Y:S01]  /*1d00*/  @!P2 IMAD.IADD R53, R53, 0x1, -R4.reuse ;  /* 0x000000013535a824 */ /* 0x100fe200078e0a04 */
[----:B------:R-:W-:Y:S01]  /*1d10*/  ISETP.GE.AND P2, PT, R16, RZ, PT ;  /* 0x000000ff1000720c */ /* 0x000fe20003f46270 */
[----:B------:R-:W-:Y:S01]  /*1d20*/  @!P4 IMAD.IADD R51, R51, 0x1, -R4 ;  /* 0x000000013333c824 */ /* 0x000fe200078e0a04 */
[----:B------:R-:W-:Y:S01]  /*1d30*/  ISETP.GE.AND P4, PT, R12, RZ, PT ;  /* 0x000000ff0c00720c */ /* 0x000fe20003f86270 */
[----:B------:R-:W-:Y:S01]  /*1d40*/  IMAD R9, R4, R5, R9 ;  /* 0x0000000504097224 */ /* 0x000fe200078e0209 */
[----:B------:R-:W-:Y:S01]  /*1d50*/  IABS R16, R26 ;  /* 0x0000001a00107213 */ /* 0x000fe20000000000 */
[----:B------:R-:W-:-:S04]  /*1d60*/  IMAD.HI.U32 R5, R7, R25, RZ ;  /* 0x0000001907057227 */ /* 0x000fc800078e00ff */
[----:B------:R-:W-:Y:S02]  /*1d70*/  VIADD R10, R10, 0x1c ;  /* 0x0000001c0a0a7836 */ /* 0x000fe40000000000 */
[----:B------:R-:W-:Y:S01]  /*1d80*/  @!P3 IMAD.MOV R47, RZ, RZ, -R47 ;  /* 0x000000ffff2fb224 */ /* 0x000fe200078e0a2f */
[----:B------:R-:W-:Y:S01]  /*1d90*/  ISETP.GE.AND P3, PT, R14, RZ, PT ;  /* 0x000000ff0e00720c */ /* 0x000fe20003f66270 */
[----:B------:R-:W-:Y:S01]  /*1da0*/  IMAD.HI.U32 R8, R7, R16, RZ ;  /* 0x0000001007087227 */ /* 0x000fe200078e00ff */
[----:B------:R-:W-:-:S03]  /*1db0*/  IABS R18, R10 ;  /* 0x0000000a00127213 */ /* 0x000fc60000000000 */
[----:B------:R-:W-:Y:S02]  /*1dc0*/  IMAD.MOV R14, RZ, RZ, -R5 ;  /* 0x000000ffff0e7224 */ /* 0x000fe400078e0a05 */
[----:B------:R-:W-:Y:S02]  /*1dd0*/  IMAD.MOV R55, RZ, RZ, -R8 ;  /* 0x000000ffff377224 */ /* 0x000fe400078e0a08 */
[----:B------:R-:W-:Y:S01]  /*1de0*/  IMAD R25, R4, R14, R25 ;  /* 0x0000000e04197224 */ /* 0x000fe200078e0219 */
[----:B------:R-:W-:Y:S01]  /*1df0*/  LOP3.LUT R14, R176, 0x6, RZ, 0xfc, !PT ;  /* 0x00000006b00e7812 */ /* 0x000fe200078efcff */
[----:B------:R-:W-:Y:S01]  /*1e00*/  @!P1 IMAD.IADD R65, R65, 0x1, -R4 ;  /* 0x0000000141419824 */ /* 0x000fe200078e0a04 */
[----:B------:R-:W-:Y:S01]  /*1e10*/  ISETP.GT.U32.AND P1, PT, R4, R61, PT ;  /* 0x0000003d0400720c */ /* 0x000fe20003f24070 */
[----:B------:R-:W-:-:S04]  /*1e20*/  IMAD.HI.U32 R12, R7, R18, RZ ;  /* 0x00000012070c7227 */ /* 0x000fc800078e00ff */
[----:B------:R-:W-:-:S04]  /*1e30*/  IMAD.HI.U32 R5, R7, R20, RZ ;  /* 0x0000001407057227 */ /* 0x000fc800078e00ff */
[----:B------:R-:W-:-:S04]  /*1e40*/  IMAD.HI.U32 R8, R7, R69, RZ ;  /* 0x0000004507087227 */ /* 0x000fc800078e00ff */
[----:B------:R-:W-:Y:S01]  /*1e50*/  IMAD R7, R4, R55, R16 ;  /* 0x0000003704077224 */ /* 0x000fe200078e0210 */
[----:B------:R-:W-:Y:S01]  /*1e60*/  LOP3.LUT R16, R176, 0xa, RZ, 0xfc, !PT ;  /* 0x0000000ab0107812 */ /* 0x000fe200078efcff */
[----:B------:R-:W-:Y:S01]  /*1e70*/  @!P6 IMAD.MOV R49, RZ, RZ, -R49 ;  /* 0x000000ffff31e224 */ /* 0x000fe200078e0a31 */
[C---:B------:R-:W-:Y:S01]  /*1e80*/  ISETP.GT.U32.AND P6, PT, R4.reuse, R63, PT ;  /* 0x0000003f0400720c */ /* 0x040fe20003fc4070 */
[----:B------:R-:W-:Y:S01]  /*1e90*/  @!P5 IMAD.MOV R51, RZ, RZ, -R51 ;  /* 0x000000ffff33d224 */ /* 0x000fe200078e0a33 */
[C---:B------:R-:W-:Y:S01]  /*1ea0*/  ISETP.GT.U32.AND P5, PT, R4.reuse, R65, PT ;  /* 0x000000410400720c */ /* 0x040fe20003fa4070 */
[----:B------:R-:W-:Y:S01]  /*1eb0*/  @!P4 IMAD.MOV R57, RZ, RZ, -R57 ;  /* 0x000000ffff39c224 */ /* 0x000fe200078e0a39 */
[C---:B------:R-:W-:Y:S01]  /*1ec0*/  ISETP.GT.U32.AND P4, PT, R4.reuse, R25, PT ;  /* 0x000000190400720c */ /* 0x040fe20003f84070 */
[----:B------:R-:W-:Y:S01]  /*1ed0*/  @!P3 IMAD.MOV R53, RZ, RZ, -R53 ;  /* 0x000000ffff35b224 */ /* 0x000fe200078e0a35 */
[C---:B------:R-:W-:Y:S01]  /*1ee0*/  ISETP.GT.U32.AND P3, PT, R4.reuse, R9, PT ;  /* 0x000000090400720c */ /* 0x040fe20003f64070 */
[----:B------:R-:W-:Y:S01]  /*1ef0*/  @!P2 IMAD.MOV R59, RZ, RZ, -R59 ;  /* 0x000000ffff3ba224 */ /* 0x000fe200078e0a3b */
[----:B------:R-:W-:Y:S01]  /*1f00*/  ISETP.GT.U32.AND P2, PT, R4, R7, PT ;  /* 0x000000070400720c */ /* 0x000fe20003f44070 */
[----:B------:R-:W-:Y:S01]  /*1f10*/  IMAD.MOV R67, RZ, RZ, -R12 ;  /* 0x000000ffff437224 */ /* 0x000fe200078e0a0c */
[----:B------:R-:W-:Y:S01]  /*1f20*/  LOP3.LUT R12, R176, 0x2, RZ, 0xfc, !PT ;  /* 0x00000002b00c7812 */ /* 0x000fe200078efcff */
[----:B------:R-:W-:-:S02]  /*1f30*/  IMAD.MOV R5, RZ, RZ, -R5 ;  /* 0x000000ffff057224 */ /* 0x000fc400078e0a05 */
[----:B------:R-:W-:Y:S02]  /*1f40*/  IMAD.MOV R8, RZ, RZ, -R8 ;  /* 0x000000ffff087224 */ /* 0x000fe400078e0a08 */
[----:B------:R-:W-:Y:S01]  /*1f50*/  IMAD R55, R4, R67, R18 ;  /* 0x0000004304377224 */ /* 0x000fe200078e0212 */
[----:B------:R-:W-:Y:S01]  /*1f60*/  LOP3.LUT R18, R176, 0x10, RZ, 0xfc, !PT ;  /* 0x00000010b0127812 */ /* 0x000fe200078efcff */
[C---:B------:R-:W-:Y:S01]  /*1f70*/  IMAD R69, R4.reuse, R8, R69 ;  /* 0x0000000804457224 */ /* 0x040fe200078e0245 */
[----:B------:R-:W-:Y:S01]  /*1f80*/  SHF.R.S32.HI R8, RZ, 0x2, R0 ;  /* 0x00000002ff087819 */ /* 0x000fe20000011400 */
[----:B------:R-:W-:Y:S01]  /*1f90*/  IMAD R67, R4, R5, R20 ;  /* 0x0000000504437224 */ /* 0x000fe200078e0214 */
[----:B------:R-:W-:Y:S01]  /*1fa0*/  LOP3.LUT R20, R176, 0x14, RZ, 0xfc, !PT ;  /* 0x00000014b0147812 */ /* 0x000fe200078efcff */
[--C-:B------:R-:W-:Y:S01]  /*1fb0*/  @!P1 IMAD.IADD R61, R61, 0x1, -R4.reuse ;  /* 0x000000013d3d9824 */ /* 0x100fe200078e0a04 */
[C---:B------:R-:W-:Y:S01]  /*1fc0*/  ISETP.GT.U32.AND P1, PT, R4.reuse, R55, PT ;  /* 0x000000370400720c */ /* 0x040fe20003f24070 */
[--C-:B------:R-:W-:Y:S01]  /*1fd0*/  @!P6 IMAD.IADD R63, R63, 0x1, -R4.reuse ;  /* 0x000000013f3fe824 */ /* 0x100fe200078e0a04 */
[----:B------:R-:W-:Y:S01]  /*1fe0*/  ISETP.GT.U32.AND P6, PT, R4, R69, PT ;  /* 0x000000450400720c */ /* 0x000fe20003fc4070 */
[--C-:B------:R-:W-:Y:S01]  /*1ff0*/  @!P5 IMAD.IADD R65, R65, 0x1, -R4.reuse ;  /* 0x000000014141d824 */ /* 0x100fe200078e0a04 */
[----:B------:R-:W-:Y:S01]  /*2000*/  ISETP.GE.AND P5, PT, R28, RZ, PT ;  /* 0x000000ff1c00720c */ /* 0x000fe20003fa6270 */
[--C-:B------:R-:W-:Y:S01]  /*2010*/  @!P4 IMAD.IADD R25, R25, 0x1, -R4.reuse ;  /* 0x000000011919c824 */ /* 0x100fe200078e0a04 */
[----:B------:R-:W-:Y:S01]  /*2020*/  ISETP.GT.U32.AND P4, PT, R4, R67, PT ;  /* 0x000000430400720c */ /* 0x000fe20003f84070 */
[--C-:B------:R-:W-:Y:S01]  /*2030*/  @!P3 IMAD.IADD R9, R9, 0x1, -R4.reuse ;  /* 0x000000010909b824 */ /* 0x100fe200078e0a04 */
[----:B------:R-:W-:Y:S01]  /*2040*/  ISETP.GE.AND P3, PT, R30, RZ, PT ;  /* 0x000000ff1e00720c */ /* 0x000fe20003f66270 */
[--C-:B------:R-:W-:Y:S01]  /*2050*/  @!P2 IMAD.IADD R7, R7, 0x1, -R4.reuse ;  /* 0x000000010707a824 */ /* 0x100fe200078e0a04 */
[----:B------:R-:W-:Y:S01]  /*2060*/  ISETP.GE.AND P2, PT, R32, RZ, PT ;  /* 0x000000ff2000720c */ /* 0x000fe20003f46270 */
[----:B------:R-:W-:Y:S01]  /*2070*/  IMAD.SHL.U32 R5, R0, 0x20, RZ ;  /* 0x0000002000057824 */ /* 0x000fe200078e00ff */
[----:B------:R-:W-:Y:S01]  /*2080*/  SGXT R8, R8, 0x1 ;  /* 0x000000010808781a */ /* 0x000fe20000000200 */
[--C-:B------:R-:W-:Y:S01]  /*2090*/  @!P1 IMAD.IADD R55, R55, 0x1, -R4.reuse ;  /* 0x0000000137379824 */ /* 0x100fe200078e0a04 */
[C---:B------:R-:W-:Y:S01]  /*20a0*/  ISETP.GT.U32.AND P1, PT, R4.reuse, R9, PT ;  /* 0x000000090400720c */ /* 0x040fe20003f24070 */
[--C-:B------:R-:W-:Y:S01]  /*20b0*/  @!P6 IMAD.IADD R69, R69, 0x1, -R4.reuse ;  /* 0x000000014545e824 */ /* 0x100fe200078e0a04 */
[C---:B------:R-:W-:Y:S01]  /*20c0*/  ISETP.GT.U32.AND P6, PT, R4.reuse, R7, PT ;  /* 0x000000070400720c */ /* 0x040fe20003fc4070 */
[----:B------:R-:W-:Y:S01]  /*20d0*/  @!P5 IMAD.MOV R61, RZ, RZ, -R61 ;  /* 0x000000ffff3dd224 */ /* 0x000fe200078e0a3d */
[C---:B------:R-:W-:Y:S01]  /*20e0*/  ISETP.GT.U32.AND P5, PT, R4.reuse, R25, PT ;  /* 0x000000190400720c */ /* 0x040fe20003fa4070 */
[----:B------:R-:W-:Y:S01]  /*20f0*/  @!P4 IMAD.IADD R67, R67, 0x1, -R4 ;  /* 0x000000014343c824 */ /* 0x000fe200078e0a04 */
[C---:B------:R-:W-:Y:S01]  /*2100*/  ISETP.GT.U32.AND P4, PT, R4.reuse, R69, PT ;  /* 0x000000450400720c */ /* 0x040fe20003f84070 */
[----:B------:R-:W-:Y:S01]  /*2110*/  @!P3 IMAD.MOV R63, RZ, RZ, -R63 ;  /* 0x000000ffff3fb224 */ /* 0x000fe200078e0a3f */
[C---:B------:R-:W-:Y:S01]  /*2120*/  ISETP.GT.U32.AND P3, PT, R4.reuse, R55, PT ;  /* 0x000000370400720c */ /* 0x040fe20003f64070 */
[----:B------:R-:W-:Y:S01]  /*2130*/  @!P2 IMAD.MOV R65, RZ, RZ, -R65 ;  /* 0x000000ffff41a224 */ /* 0x000fe200078e0a41 */
[----:B------:R-:W-:-:S02]  /*2140*/  ISETP.GT.U32.AND P2, PT, R4, R67, PT ;  /* 0x000000430400720c */ /* 0x000fc40003f44070 */
[----:B------:R-:W-:Y:S01]  /*2150*/  LOP3.LUT R5, R5, 0x760, RZ, 0xc0, !PT ;  /* 0x0000076005057812 */ /* 0x000fe200078ec0ff */
[--C-:B------:R-:W-:Y:S01]  /*2160*/  @!P1 IMAD.IADD R9, R9, 0x1, -R4.reuse ;  /* 0x0000000109099824 */ /* 0x100fe200078e0a04 */
[----:B------:R-:W-:Y:S01]  /*2170*/  ISETP.GE.AND P1, PT, R24, RZ, PT ;  /* 0x000000ff1800720c */ /* 0x000fe20003f26270 */
        /* <DEDUP_REMOVED lines=8> */
[----:B------:R-:W-:Y:S01]  /*2200*/  @!P2 IMAD.IADD R67, R67, 0x1, -R4 ;  /* 0x000000014343a824 */ /* 0x000fe200078e0a04 */
[----:B------:R-:W-:Y:S01]  /*2210*/  ISETP.NE.AND P2, PT, R89, RZ, PT ;  /* 0x000000ff5900720c */ /* 0x000fe20003f45270 */
[----:B------:R-:W-:Y:S01]  /*2220*/  @!P0 IMAD.MOV R9, RZ, RZ, -R9 ;  /* 0x000000ffff098224 */ /* 0x000fe200078e0a09 */
[----:B------:R-:W-:Y:S01]  /*2230*/  LOP3.LUT R4, RZ, R89, RZ, 0x33, !PT ;  /* 0x00000059ff047212 */ /* 0x000fe200078e33ff */
[----:B------:R-:W-:Y:S01]  /*2240*/  @!P1 IMAD.MOV R25, RZ, RZ, -R25 ;  /* 0x000000ffff199224 */ /* 0x000fe200078e0a19 */
[----:B------:R-:W-:Y:S01]  /*2250*/  LOP3.LUT R89, R0, 0x1f, RZ, 0xc0, !PT ;  /* 0x0000001f00597812 */ /* 0x000fe200078ec0ff */
[----:B------:R-:W-:Y:S01]  /*2260*/  @!P6 IMAD.MOV R55, RZ, RZ, -R55 ;  /* 0x000000ffff37e224 */ /* 0x000fe200078e0a37 */
[C---:B------:R-:W-:Y:S01]  /*2270*/  SEL R13, R4.reuse, R13, !P2 ;  /* 0x0000000d040d7207 */ /* 0x040fe20005000000 */
[----:B------:R-:W-:Y:S01]  /*2280*/  @!P5 IMAD.MOV R7, RZ, RZ, -R7 ;  /* 0x000000ffff07d224 */ /* 0x000fe200078e0a07 */
[C---:B------:R-:W-:Y:S01]  /*2290*/  SEL R27, R4.reuse, R27, !P2 ;  /* 0x0000001b041b7207 */ /* 0x040fe20005000000 */
[----:B------:R-:W-:Y:S01]  /*22a0*/  @!P4 IMAD.MOV R67, RZ, RZ, -R67 ;  /* 0x000000ffff43c224 */ /* 0x000fe200078e0a43 */
[C---:B------:R-:W-:Y:S01]  /*22b0*/  SEL R9, R4.reuse, R9, !P2 ;  /* 0x0000000904097207 */ /* 0x040fe20005000000 */
[----:B------:R-:W-:Y:S01]  /*22c0*/  IMAD R13, R13, UR4, RZ ;  /* 0x000000040d0d7c24 */ /* 0x000fe2000f8e02ff */
[C---:B------:R-:W-:Y:S01]  /*22d0*/  SEL R7, R4.reuse, R7, !P2 ;  /* 0x0000000704077207 */ /* 0x040fe20005000000 */
[----:B------:R-:W-:Y:S01]  /*22e0*/  @!P3 IMAD.MOV R69, RZ, RZ, -R69 ;  /* 0x000000ffff45b224 */ /* 0x000fe200078e0a45 */
[C---:B------:R-:W-:Y:S01]  /*22f0*/  SEL R11, R4.reuse, R11, !P2 ;  /* 0x0000000b040b7207 */ /* 0x040fe20005000000 */
[----:B------:R-:W-:Y:S01]  /*2300*/  IMAD R27, R27, UR4, RZ ;  /* 0x000000041b1b7c24 */ /* 0x000fe2000f8e02ff */
[----:B------:R-:W-:Y:S01]  /*2310*/  SHF.R.S32.HI R198, RZ, 0x1f, R13 ;  /* 0x0000001fffc67819 */ /* 0x000fe2000001140d */
[----:B------:R-:W-:Y:S01]  /*2320*/  IMAD R7, R7, UR4, RZ ;  /* 0x0000000407077c24 */ /* 0x000fe2000f8e02ff */
[----:B------:R-:W-:Y:S01]  /*2330*/  IADD3 R180, P3, R13, UR14, RZ ;  /* 0x0000000e0db47c10 */ /* 0x000fe2000ff7e0ff */
[----:B------:R-:W-:Y:S01]  /*2340*/  IMAD R9, R9, UR4, RZ ;  /* 0x0000000409097c24 */ /* 0x000fe2000f8e02ff */
[C---:B------:R-:W-:Y:S01]  /*2350*/  SEL R15, R4.reuse, R15, !P2 ;  /* 0x0000000f040f7207 */ /* 0x040fe20005000000 */
[----:B------:R-:W-:Y:S01]  /*2360*/  IMAD R11, R11, UR4, RZ ;  /* 0x000000040b0b7c24 */ /* 0x000fe2000f8e02ff */
[----:B------:R-:W-:Y:S01]  /*2370*/  SEL R17, R4, R17, !P2 ;  /* 0x0000001104117207 */ /* 0x000fe20005000000 */
[----:B------:R-:W-:Y:S01]  /*2380*/  IMAD R89, R89, UR5, RZ ;  /* 0x0000000559597c24 */ /* 0x000fe2000f8e02ff */
[----:B------:R-:W-:Y:S01]  /*2390*/  IADD3.X R198, R198, UR15, RZ, P3, !PT ;  /* 0x0000000fc6c67c10 */ /* 0x000fe20009ffe4ff */
[----:B------:R-:W-:Y:S01]  /*23a0*/  IMAD R15, R15, UR4, RZ ;  /* 0x000000040f0f7c24 */ /* 0x000fe2000f8e02ff */
[----:B------:R-:W-:Y:S01]  /*23b0*/  SHF.R.S32.HI R238, RZ, 0x1f, R27 ;  /* 0x0000001fffee7819 */ /* 0x000fe2000001141b */
[----:B------:R-:W-:Y:S01]  /*23c0*/  IMAD R17, R17, UR4, RZ ;  /* 0x0000000411117c24 */ /* 0x000fe2000f8e02ff */
[----:B------:R-:W-:-:S02]  /*23d0*/  IADD3 R200, P3, R27, UR14, RZ ;  /* 0x0000000e1bc87c10 */ /* 0x000fc4000ff7e0ff */
[----:B------:R-:W-:Y:S02]  /*23e0*/  CS2R R26, SRZ ;  /* 0x00000000001a7805 */ /* 0x000fe4000001ff00 */
[C---:B------:R-:W-:Y:S02]  /*23f0*/  SEL R19, R4.reuse, R19, !P2 ;  /* 0x0000001304137207 */ /* 0x040fe40005000000 */
[C---:B------:R-:W-:Y:S02]  /*2400*/  SEL R21, R4.reuse, R21, !P2 ;  /* 0x0000001504157207 */ /* 0x040fe40005000000 */
[C---:B------:R-:W-:Y:S01]  /*2410*/  SEL R23, R4.reuse, R23, !P2 ;  /* 0x0000001704177207 */ /* 0x040fe20005000000 */
[----:B------:R-:W-:Y:S01]  /*2420*/  IMAD R19, R19, UR4, RZ ;  /* 0x0000000413137c24 */ /* 0x000fe2000f8e02ff */
[C---:B------:R-:W-:Y:S01]  /*2430*/  SEL R25, R4.reuse, R25, !P2 ;  /* 0x0000001904197207 */ /* 0x040fe20005000000 */
[----:B------:R-:W-:Y:S01]  /*2440*/  IMAD R21, R21, UR4, RZ ;  /* 0x0000000415157c24 */ /* 0x000fe2000f8e02ff */
[C---:B------:R-:W-:Y:S01]  /*2450*/  SEL R29, R4.reuse, R29, !P2 ;  /* 0x0000001d041d7207 */ /* 0x040fe20005000000 */
[----:B------:R-:W-:Y:S01]  /*2460*/  IMAD R23, R23, UR4, RZ ;  /* 0x0000000417177c24 */ /* 0x000fe2000f8e02ff */
[----:B------:R-:W-:Y:S01]  /*2470*/  SEL R31, R4, R31, !P2 ;  /* 0x0000001f041f7207 */ /* 0x000fe20005000000 */
[----:B------:R-:W-:Y:S01]  /*2480*/  IMAD R25, R25, UR4, RZ ;  /* 0x0000000419197c24 */ /* 0x000fe2000f8e02ff */
[----:B------:R-:W-:Y:S01]  /*2490*/  IADD3.X R238, R238, UR15, RZ, P3, !PT ;  /* 0x0000000feeee7c10 */ /* 0x000fe20009ffe4ff */
[----:B------:R-:W-:Y:S01]  /*24a0*/  IMAD R29, R29, UR4, RZ ;  /* 0x000000041d1d7c24 */ /* 0x000fe2000f8e02ff */
[C---:B------:R-:W-:Y:S01]  /*24b0*/  SEL R33, R4.reuse, R33, !P2 ;  /* 0x0000002104217207 */ /* 0x040fe20005000000 */
[----:B------:R-:W-:Y:S01]  /*24c0*/  IMAD R31, R31, UR4, RZ ;  /* 0x000000041f1f7c24 */ /* 0x000fe2000f8e02ff */
[----:B------:R-:W-:-:S02]  /*24d0*/  SEL R35, R4, R35, !P2 ;  /* 0x0000002304237207 */ /* 0x000fc40005000000 */
[C---:B------:R-:W-:Y:S01]  /*24e0*/  SEL R37, R4.reuse, R37, !P2 ;  /* 0x0000002504257207 */ /* 0x040fe20005000000 */
[----:B------:R-:W-:Y:S01]  /*24f0*/  IMAD R33, R33, UR4, RZ ;  /* 0x0000000421217c24 */ /* 0x000fe2000f8e02ff */
        /* <DEDUP_REMOVED lines=30> */
[----:B------:R-:W-:Y:S01]  /*26e0*/  SHF.R.S32.HI R144, RZ, 0x1f, R7 ;  /* 0x0000001fff907819 */ /* 0x000fe20000011407 */
[----:B------:R-:W-:Y:S01]  /*26f0*/  IMAD R65, R65, UR4, RZ ;  /* 0x0000000441417c24 */ /* 0x000fe2000f8e02ff */
[----:B------:R-:W-:Y:S01]  /*2700*/  IADD3 R170, P3, R7, UR14, RZ ;  /* 0x0000000e07aa7c10 */ /* 0x000fe2000ff7e0ff */
[----:B------:R-:W-:Y:S01]  /*2710*/  IMAD R67, R67, UR4, RZ ;  /* 0x0000000443437c24 */ /* 0x000fe2000f8e02ff */
[----:B------:R-:W-:Y:S01]  /*2720*/  SEL R4, R4, R69, !P2 ;  /* 0x0000004504047207 */ /* 0x000fe20005000000 */
[----:B------:R-:W0:Y:S01]  /*2730*/  LDC R7, c[0x0][0x238] ;  /* 0x00008e00ff077b82 */ /* 0x000e220000000800 */
[----:B------:R-:W-:-:S02]  /*2740*/  SHF.R.S32.HI R190, RZ, 0x1f, R9 ;  /* 0x0000001fffbe7819 */ /* 0x000fc40000011409 */
[----:B------:R-:W-:Y:S02]  /*2750*/  CS2R R68, SRZ ;  /* 0x0000000000447805 */ /* 0x000fe4000001ff00 */
[----:B------:R-:W-:Y:S01]  /*2760*/  IADD3 R6, P5, R9, UR14, RZ ;  /* 0x0000000e09067c10 */ /* 0x000fe2000ffbe0ff */
[----:B------:R-:W-:Y:S01]  /*2770*/  IMAD R4, R4, UR4, RZ ;  /* 0x0000000404047c24 */ /* 0x000fe2000f8e02ff */
[----:B------:R-:W-:Y:S01]  /*2780*/  SHF.R.S32.HI R194, RZ, 0x1f, R11 ;  /* 0x0000001fffc27819 */ /* 0x000fe2000001140b */
[----:B------:R-:W-:Y:S01]  /*2790*/  UIADD3 UR4, UR8, 0x1000, URZ ;  /* 0x0000100008047890 */ /* 0x000fe2000fffe03f */
[----:B------:R-:W-:Y:S02]  /*27a0*/  IADD3 R178, P4, R11, UR14, RZ ;  /* 0x0000000e0bb27c10 */ /* 0x000fe4000ff9e0ff */
[----:B------:R-:W-:Y:S01]  /*27b0*/  SHF.R.S32.HI R202, RZ, 0x1f, R15 ;  /* 0x0000001fffca7819 */ /* 0x000fe2000001140f */
[----:B------:R-:W-:Y:S01]  /*27c0*/  USHF.R.U32.HI UR4, URZ, 0x4, UR4 ;  /* 0x000000043f047899 */ /* 0x000fe20008011604 */
[----:B------:R-:W-:-:S02]  /*27d0*/  IADD3 R182, P2, R15, UR14, RZ ;  /* 0x0000000e0fb67c10 */ /* 0x000fc4000ff5e0ff */
[----:B------:R-:W-:Y:S01]  /*27e0*/  SHF.R.S32.HI R206, RZ, 0x1f, R17 ;  /* 0x0000001fffce7819 */ /* 0x000fe20000011411 */
[----:B------:R-:W-:Y:S01]  /*27f0*/  USGXT.U32 UR4, UR4, 0xe ;  /* 0x0000000e0404789a */ /* 0x000fe20008000000 */
[----:B------:R-:W-:Y:S02]  /*2800*/  IADD3 R184, P1, R17, UR14, RZ ;  /* 0x0000000e11b87c10 */ /* 0x000fe4000ff3e0ff */
[----:B------:R-:W-:Y:S02]  /*2810*/  IADD3.X R190, R190, UR15, RZ, P5, !PT ;  /* 0x0000000fbebe7c10 */ /* 0x000fe4000affe4ff */
[----:B------:R-:W-:Y:S02]  /*2820*/  IADD3.X R194, R194, UR15, RZ, P4, !PT ;  /* 0x0000000fc2c27c10 */ /* 0x000fe4000a7fe4ff */
[----:B------:R-:W-:Y:S02]  /*2830*/  IADD3.X R202, R202, UR15, RZ, P2, !PT ;  /* 0x0000000fcaca7c10 */ /* 0x000fe400097fe4ff */
[----:B------:R-:W-:Y:S01]  /*2840*/  IADD3.X R206, R206, UR15, RZ, P1, !PT ;  /* 0x0000000fcece7c10 */ /* 0x000fe20008ffe4ff */
[-C--:B0-----:R-:W-:Y:S01]  /*2850*/  IMAD R88, R88, R7.reuse, RZ ;  /* 0x0000000758587224 */ /* 0x081fe200078e02ff */
[----:B------:R-:W-:Y:S01]  /*2860*/  SHF.R.S32.HI R210, RZ, 0x1f, R19 ;  /* 0x0000001fffd27819 */ /* 0x000fe20000011413 */
[-C--:B------:R-:W-:Y:S01]  /*2870*/  IMAD R20, R20, R7.reuse, RZ ;  /* 0x0000000714147224 */ /* 0x080fe200078e02ff */
[----:B------:R-:W-:Y:S01]  /*2880*/  IADD3 R186, P0, R19, UR14, RZ ;  /* 0x0000000e13ba7c10 */ /* 0x000fe2000ff1e0ff */
[-C--:B------:R-:W-:Y:S01]  /*2890*/  IMAD R18, R18, R7.reuse, RZ ;  /* 0x0000000712127224 */ /* 0x080fe200078e02ff */
[----:B------:R-:W-:Y:S01]  /*28a0*/  SHF.R.S32.HI R226, RZ, 0x1f, R21 ;  /* 0x0000001fffe27819 */ /* 0x000fe20000011415 */
[-C--:B------:R-:W-:Y:S01]  /*28b0*/  IMAD R16, R16, R7.reuse, RZ ;  /* 0x0000000710107224 */ /* 0x080fe200078e02ff */
[----:B------:R-:W-:Y:S01]  /*28c0*/  IADD3 R188, P6, R21, UR14, RZ ;  /* 0x0000000e15bc7c10 */ /* 0x000fe2000ffde0ff */
[-C--:B------:R-:W-:Y:S01]  /*28d0*/  IMAD R14, R14, R7.reuse, RZ ;  /* 0x000000070e0e7224 */ /* 0x080fe200078e02ff */
[----:B------:R-:W-:Y:S01]  /*28e0*/  SHF.R.S32.HI R230, RZ, 0x1f, R23 ;  /* 0x0000001fffe67819 */ /* 0x000fe20000011417 */
[-C--:B------:R-:W-:Y:S01]  /*28f0*/  IMAD R12, R12, R7.reuse, RZ ;  /* 0x000000070c0c7224 */ /* 0x080fe200078e02ff */
[----:B------:R-:W-:Y:S01]  /*2900*/  IADD3 R192, P5, R23, UR14, RZ ;  /* 0x0000000e17c07c10 */ /* 0x000fe2000ffbe0ff */
[----:B------:R-:W-:Y:S01]  /*2910*/  IMAD.SHL.U32 R11, R7, 0x20, RZ ;  /* 0x00000020070b7824 */ /* 0x000fe200078e00ff */
[----:B------:R-:W-:Y:S01]  /*2920*/  SHF.R.S32.HI R234, RZ, 0x1f, R25 ;  /* 0x0000001fffea7819 */ /* 0x000fe20000011419 */
[-C--:B------:R-:W-:Y:S01]  /*2930*/  IMAD R10, R174, R7.reuse, RZ ;  /* 0x00000007ae0a7224 */ /* 0x080fe200078e02ff */
[----:B------:R-:W-:Y:S01]  /*2940*/  IADD3 R196, P4, R25, UR14, RZ ;  /* 0x0000000e19c47c10 */ /* 0x000fe2000ff9e0ff */
[----:B------:R-:W-:Y:S01]  /*2950*/  IMAD R9, R172, R7, RZ ;  /* 0x00000007ac097224 */ /* 0x000fe200078e02ff */
[----:B------:R-:W-:-:S02]  /*2960*/  SHF.R.S32.HI R168, RZ, 0x1f, R29 ;  /* 0x0000001fffa87819 */ /* 0x000fc4000001141d */
[----:B------:R-:W-:Y:S02]  /*2970*/  CS2R R24, SRZ ;  /* 0x0000000000187805 */ /* 0x000fe4000001ff00 */
[----:B------:R-:W-:Y:S02]  /*2980*/  IADD3 R204, P2, R29, UR14, RZ ;  /* 0x0000000e1dcc7c10 */ /* 0x000fe4000ff5e0ff */
[----:B------:R-:W-:Y:S02]  /*2990*/  CS2R R28, SRZ ;  /* 0x00000000001c7805 */ /* 0x000fe4000001ff00 */
[----:B------:R-:W-:Y:S02]  /*29a0*/  SHF.R.S32.HI R164, RZ, 0x1f, R31 ;  /* 0x0000001fffa47819 */ /* 0x000fe4000001141f */
[----:B------:R-:W-:Y:S02]  /*29b0*/  IADD3 R208, P1, R31, UR14, RZ ;  /* 0x0000000e1fd07c10 */ /* 0x000fe4000ff3e0ff */
[----:B------:R-:W-:-:S02]  /*29c0*/  CS2R R30, SRZ ;  /* 0x00000000001e7805 */ /* 0x000fc4000001ff00 */
[----:B------:R-:W-:Y:S02]  /*29d0*/  IADD3.X R210, R210, UR15, RZ, P0, !PT ;  /* 0x0000000fd2d27c10 */ /* 0x000fe400087fe4ff */
[----:B------:R-:W-:Y:S02]  /*29e0*/  IADD3.X R226, R226, UR15, RZ, P6, !PT ;  /* 0x0000000fe2e27c10 */ /* 0x000fe4000b7fe4ff */
[----:B------:R-:W-:Y:S02]  /*29f0*/  IADD3.X R230, R230, UR15, RZ, P5, !PT ;  /* 0x0000000fe6e67c10 */ /* 0x000fe4000affe4ff */
[----:B------:R-:W-:Y:S02]  /*2a00*/  IADD3.X R234, R234, UR15, RZ, P4, !PT ;  /* 0x0000000feaea7c10 */ /* 0x000fe4000a7fe4ff */
[----:B------:R-:W-:Y:S02]  /*2a10*/  IADD3.X R168, R168, UR15, RZ, P2, !PT ;  /* 0x0000000fa8a87c10 */ /* 0x000fe400097fe4ff */
[----:B------:R-:W-:-:S02]  /*2a20*/  IADD3.X R164, R164, UR15, RZ, P1, !PT ;  /* 0x0000000fa4a47c10 */ /* 0x000fc40008ffe4ff */
[----:B------:R-:W-:Y:S02]  /*2a30*/  SHF.R.S32.HI R160, RZ, 0x1f, R33 ;  /* 0x0000001fffa07819 */ /* 0x000fe40000011421 */
[----:B------:R-:W-:Y:S02]  /*2a40*/  IADD3 R224, P0, R33, UR14, RZ ;  /* 0x0000000e21e07c10 */ /* 0x000fe4000ff1e0ff */
[----:B------:R-:W-:Y:S02]  /*2a50*/  CS2R R32, SRZ ;  /* 0x0000000000207805 */ /* 0x000fe4000001ff00 */
[----:B------:R-:W-:Y:S02]  /*2a60*/  SHF.R.S32.HI R156, RZ, 0x1f, R35 ;  /* 0x0000001fff9c7819 */ /* 0x000fe40000011423 */
[----:B------:R-:W-:Y:S02]  /*2a70*/  IADD3 R228, P6, R35, UR14, RZ ;  /* 0x0000000e23e47c10 */ /* 0x000fe4000ffde0ff */
[----:B------:R-:W-:-:S02]  /*2a80*/  CS2R R34, SRZ ;  /* 0x0000000000227805 */ /* 0x000fc4000001ff00 */
        /* <DEDUP_REMOVED lines=18> */
[----:B------:R-:W-:Y:S02]  /*2bb0*/  IADD3.X R136, R136, UR15, RZ, P1, !PT ;  /* 0x0000000f88887c10 */ /* 0x000fe40008ffe4ff */
[----:B------:R-:W-:Y:S02]  /*2bc0*/  SHF.R.S32.HI R132, RZ, 0x1f, R45 ;  /* 0x0000001fff847819 */ /* 0x000fe4000001142d */
[----:B------:R-:W-:Y:S02]  /*2bd0*/  IADD3 R158, P0, R45, UR14, RZ ;  /* 0x0000000e2d9e7c10 */ /* 0x000fe4000ff1e0ff */
[----:B------:R-:W-:Y:S02]  /*2be0*/  CS2R R44, SRZ ;  /* 0x00000000002c7805 */ /* 0x000fe4000001ff00 */
[----:B------:R-:W-:Y:S02]  /*2bf0*/  SHF.R.S32.HI R128, RZ, 0x1f, R47 ;  /* 0x0000001fff807819 */ /* 0x000fe4000001142f */
[----:B------:R-:W-:-:S02]  /*2c00*/  IADD3 R154, P6, R47, UR14, RZ ;  /* 0x0000000e2f9a7c10 */ /* 0x000fc4000ffde0ff */
[----:B------:R-:W-:Y:S02]  /*2c10*/  CS2R R46, SRZ ;  /* 0x00000000002e7805 */ /* 0x000fe4000001ff00 */
        /* <DEDUP_REMOVED lines=15> */
[----:B------:R-:W-:Y:S02]  /*2d10*/  LOP3.LUT R5, R5, 0x90, R8, 0xf8, !PT ;  /* 0x0000009005057812 */ /* 0x000fe400078ef808 */
[----:B------:R-:W-:-:S02]  /*2d20*/  LOP3.LUT R23, R176, 0x1a, RZ, 0xfc, !PT ;  /* 0x0000001ab0177812 */ /* 0x000fc400078efcff */
[C---:B------:R-:W-:Y:S02]  /*2d30*/  LOP3.LUT R22, R176.reuse, 0x18, RZ, 0xfc, !PT ;  /* 0x00000018b0167812 */ /* 0x040fe400078efcff */
[C---:B------:R-:W-:Y:S01]  /*2d40*/  LOP3.LUT R21, R176.reuse, 0x16, RZ, 0xfc, !PT ;  /* 0x00000016b0157812 */ /* 0x040fe200078efcff */
[-C--:B------:R-:W-:Y:S01]  /*2d50*/  IMAD R23, R23, R7.reuse, RZ ;  /* 0x0000000717177224 */ /* 0x080fe200078e02ff */
[----:B------:R-:W-:Y:S01]  /*2d60*/  LOP3.LUT R19, R176, 0x12, RZ, 0xfc, !PT ;  /* 0x00000012b0137812 */ /* 0x000fe200078efcff */
[-C--:B------:R-:W-:Y:S01]  /*2d70*/  IMAD R22, R22, R7.reuse, RZ ;  /* 0x0000000716167224 */ /* 0x080fe200078e02ff */
[C---:B------:R-:W-:Y:S01]  /*2d80*/  LOP3.LUT R17, R176.reuse, 0xc, RZ, 0xfc, !PT ;  /* 0x0000000cb0117812 */ /* 0x040fe200078efcff */
[-C--:B------:R-:W-:Y:S01]  /*2d90*/  IMAD R21, R21, R7.reuse, RZ ;  /* 0x0000000715157224 */ /* 0x080fe200078e02ff */
[C---:B------:R-:W-:Y:S01]  /*2da0*/  LOP3.LUT R15, R176.reuse, 0x8, RZ, 0xfc, !PT ;  /* 0x00000008b00f7812 */ /* 0x040fe200078efcff */
[-C--:B------:R-:W-:Y:S01]  /*2db0*/  IMAD R19, R19, R7.reuse, RZ ;  /* 0x0000000713137224 */ /* 0x080fe200078e02ff */
[----:B------:R-:W-:Y:S01]  /*2dc0*/  LOP3.LUT R13, R176, 0x4, RZ, 0xfc, !PT ;  /* 0x00000004b00d7812 */ /* 0x000fe200078efcff */
[-C--:B------:R-:W-:Y:S01]  /*2dd0*/  IMAD R17, R17, R7.reuse, RZ ;  /* 0x0000000711117224 */ /* 0x080fe200078e02ff */
[----:B------:R-:W-:Y:S01]  /*2de0*/  IADD3.X R132, R132, UR15, RZ, P0, !PT ;  /* 0x0000000f84847c10 */ /* 0x000fe200087fe4ff */
[-C--:B------:R-:W-:Y:S01]  /*2df0*/  IMAD R15, R15, R7.reuse, RZ ;  /* 0x000000070f0f7224 */ /* 0x080fe200078e02ff */
[----:B------:R-:W-:Y:S01]  /*2e00*/  IADD3.X R128, R128, UR15, RZ, P6, !PT ;  /* 0x0000000f80807c10 */ /* 0x000fe2000b7fe4ff */
[-C--:B------:R-:W-:Y:S01]  /*2e10*/  IMAD R13, R13, R7.reuse, RZ ;  /* 0x000000070d0d7224 */ /* 0x080fe200078e02ff */
[----:B------:R-:W-:Y:S01]  /*2e20*/  IADD3.X R124, R124, UR15, RZ, P5, !PT ;  /* 0x0000000f7c7c7c10 */ /* 0x000fe2000affe4ff */
[----:B------:R-:W-:Y:S01]  /*2e30*/  IMAD R7, R176, R7, RZ ;  /* 0x00000007b0077224 */ /* 0x000fe200078e02ff */
[----:B------:R-:W-:-:S02]  /*2e40*/  IADD3.X R120, R120, UR15, RZ, P4, !PT ;  /* 0x0000000f78787c10 */ /* 0x000fc4000a7fe4ff */
[----:B------:R-:W-:Y:S02]  /*2e50*/  IADD3.X R116, R116, UR15, RZ, P3, !PT ;  /* 0x0000000f74747c10 */ /* 0x000fe40009ffe4ff */
[----:B------:R-:W-:Y:S02]  /*2e60*/  IADD3.X R112, R112, UR15, RZ, P2, !PT ;  /* 0x0000000f70707c10 */ /* 0x000fe400097fe4ff */
[----:B------:R-:W-:Y:S02]  /*2e70*/  IADD3.X R108, R108, UR15, RZ, P1, !PT ;  /* 0x0000000f6c6c7c10 */ /* 0x000fe40008ffe4ff */
        /* <DEDUP_REMOVED lines=17> */
[----:B------:R-:W-:Y:S01]  /*2f90*/  IADD3 R106, P1, R92, UR12, RZ ;  /* 0x0000000c5c6a7c10 */ /* 0x000fe2000ff3e0ff */
[----:B------:R-:W-:Y:S01]  /*2fa0*/  USHF.L.U32 UR12, UR5, 0x5, URZ ;  /* 0x00000005050c7899 */ /* 0x000fe2000800063f */
[----:B------:R-:W-:Y:S02]  /*2fb0*/  LOP3.LUT R8, R5, R176, RZ, 0xfc, !PT ;  /* 0x000000b005087212 */ /* 0x000fe400078efcff */
[----:B------:R-:W-:Y:S02]  /*2fc0*/  IADD3.X R104, R104, UR15, RZ, P0, !PT ;  /* 0x0000000f68687c10 */ /* 0x000fe400087fe4ff */
[----:B------:R-:W-:-:S02]  /*2fd0*/  IADD3.X R102, R102, UR15, RZ, P6, !PT ;  /* 0x0000000f66667c10 */ /* 0x000fc4000b7fe4ff */
[----:B------:R-:W-:Y:S02]  /*2fe0*/  IADD3.X R100, R100, UR15, RZ, P5, !PT ;  /* 0x0000000f64647c10 */ /* 0x000fe4000affe4ff */
[----:B------:R-:W-:Y:S02]  /*2ff0*/  IADD3.X R98, R98, UR15, RZ, P4, !PT ;  /* 0x0000000f62627c10 */ /* 0x000fe4000a7fe4ff */
[----:B------:R-:W-:Y:S02]  /*3000*/  IADD3.X R96, R96, UR15, RZ, P3, !PT ;  /* 0x0000000f60607c10 */ /* 0x000fe40009ffe4ff */
[----:B------:R-:W-:Y:S02]  /*3010*/  IADD3.X R94, R94, UR15, RZ, P2, !PT ;  /* 0x0000000f5e5e7c10 */ /* 0x000fe400097fe4ff */
[----:B------:R-:W-:Y:S02]  /*3020*/  LEA.HI.X.SX32 R92, R92, UR13, 0x1, P1 ;  /* 0x0000000d5c5c7c11 */ /* 0x000fe400088f0eff */
[----:B------:R-:W-:-:S02]  /*3030*/  SHF.R.S32.HI R5, RZ, 0x1f, R89 ;  /* 0x0000001fff057819 */ /* 0x000fc40000011459 */
[----:B------:R-:W-:-:S07]  /*3040*/  LOP3.LUT R4, R8, 0x10, RZ, 0x3c, !PT ;  /* 0x0000001008047812 */ /* 0x000fce00078e3cff */
.L_x_1:
[C---:B------:R-:W-:Y:S02]  /*3050*/  LOP3.LUT R99, R176.reuse, 0x2, RZ, 0xfc, !PT ;  /* 0x00000002b0637812 */ /* 0x040fe400078efcff */
[C---:B------:R-:W-:Y:S02]  /*3060*/  LOP3.LUT R101, R176.reuse, 0x4, RZ, 0xfc, !PT ;  /* 0x00000004b0657812 */ /* 0x040fe400078efcff */
[----:B------:R-:W-:Y:S02]  /*3070*/  IADD3 R216, P3, R7, R106, RZ ;  /* 0x0000006a07d87210 */ /* 0x000fe40007f7e0ff */
[----:B------:R-:W-:Y:S02]  /*3080*/  ISETP.GE.AND P1, PT, R99, UR9, PT ;  /* 0x0000000963007c0c */ /* 0x000fe4000bf26270 */
[C---:B------:R-:W-:Y:S02]  /*3090*/  ISETP.GE.AND P0, PT, R176.reuse, UR9, PT ;  /* 0x00000009b0007c0c */ /* 0x040fe4000bf06270 */
[----:B------:R-:W-:-:S02]  /*30a0*/  LOP3.LUT R99, R176, 0x6, RZ, 0xfc, !PT ;  /* 0x00000006b0637812 */ /* 0x000fc400078efcff */
[----:B------:R-:W-:Y:S02]  /*30b0*/  ISETP.GE.AND P2, PT, R101, UR9, PT ;  /* 0x0000000965007c0c */ /* 0x000fe4000bf46270 */
[----:B------:R-:W-:Y:S02]  /*30c0*/  LEA.HI.X.SX32 R217, R7, R92, 0x1, P3 ;  /* 0x0000005c07d97211 */ /* 0x000fe400018f0eff */
[----:B------:R-:W-:Y:S02]  /*30d0*/  LOP3.LUT R101, R176, 0x8, RZ, 0xfc, !PT ;  /* 0x00000008b0657812 */ /* 0x000fe400078efcff */
[----:B------:R-:W-:Y:S02]  /*30e0*/  IADD3 R212, P3, R12, R106, RZ ;  /* 0x0000006a0cd47210 */ /* 0x000fe40007f7e0ff */
[----:B------:R-:W-:Y:S02]  /*30f0*/  ISETP.GE.AND P6, PT, R99, UR9, PT ;  /* 0x0000000963007c0c */ /* 0x000fe4000bfc6270 */
[----:B------:R-:W-:-:S02]  /*3100*/  LOP3.LUT R99, R176, 0xa, RZ, 0xfc, !PT ;  /* 0x0000000ab0637812 */ /* 0x000fc400078efcff */
[----:B------:R-:W-:Y:S02]  /*3110*/  ISETP.GE.AND P5, PT, R101, UR9, PT ;  /* 0x0000000965007c0c */ /* 0x000fe4000bfa6270 */
[----:B------:R-:W-:Y:S02]  /*3120*/  LEA.HI.X.SX32 R213, R12, R92, 0x1, P3 ;  /* 0x0000005c0cd57211 */ /* 0x000fe400018f0eff */
[----:B------:R-:W-:Y:S02]  /*3130*/  PRMT R101, RZ, 0x7610, R101 ;  /* 0x00007610ff657816 */ /* 0x000fe40000000065 */
[----:B------:R-:W-:Y:S02]  /*3140*/  IADD3 R214, P3, R13, R106, RZ ;  /* 0x0000006a0dd67210 */ /* 0x000fe40007f7e0ff */
[----:B------:R-:W-:Y:S02]  /*3150*/  ISETP.GE.AND P4, PT, R99, UR9, PT ;  /* 0x0000000963007c0c */ /* 0x000fe4000bf86270 */
[----:B------:R-:W-:Y:S01]  /*3160*/  LOP3.LUT R99, R176, 0xc, RZ, 0xfc, !PT ;  /* 0x0000000cb0637812 */ /* 0x000fe200078efcff */
[----:B------:R-:W2:Y:S01]  /*3170*/  @!P0 LDG.E.U8 R101, desc[UR10][R216.64] ;  /* 0x0000000ad8658981 */ /* 0x000ea2000c1e1100 */
[----:B------:R-:W-:-:S02]  /*3180*/  LEA.HI.X.SX32 R215, R13, R92, 0x1, P3 ;  /* 0x0000005c0dd77211 */ /* 0x000fc400018f0eff */
[----:B------:R-:W-:Y:S02]  /*3190*/  PRMT R107, RZ, 0x7610, R107 ;  /* 0x00007610ff6b7816 */ /* 0x000fe4000000006b */
[----:B------:R-:W-:Y:S02]  /*31a0*/  IADD3 R218, P3, R14, R106, RZ ;  /* 0x0000006a0eda7210 */ /* 0x000fe40007f7e0ff */
[----:B------:R-:W-:Y:S02]  /*31b0*/  ISETP.GE.AND P0, PT, R99, UR9, PT ;  /* 0x0000000963007c0c */ /* 0x000fe4000bf06270 */
[----:B------:R-:W-:Y:S01]  /*31c0*/  LOP3.LUT R99, R176, 0x10, RZ, 0xfc, !PT ;  /* 0x00000010b0637812 */ /* 0x000fe200078efcff */
[----:B------:R0:W3:Y:S01]  /*31d0*/  @!P1 LDG.E.U8 R107, desc[UR10][R212.64] ;  /* 0x0000000ad46b9981 */ /* 0x0000e2000c1e1100 */
[----:B------:R-:W-:Y:S02]  /*31e0*/  PRMT R111, RZ, 0x7610, R111 ;  /* 0x00007610ff6f7816 */ /* 0x000fe4000000006f */
[----:B------:R-:W-:-:S02]  /*31f0*/  LEA.HI.X.SX32 R219, R14, R92, 0x1, P3 ;  /* 0x0000005c0edb7211 */ /* 0x000fc400018f0eff */
[----:B------:R-:W-:Y:S02]  /*3200*/  ISETP.GE.AND P1, PT, R99, UR9, PT ;  /* 0x0000000963007c0c */ /* 0x000fe4000bf26270 */
[----:B------:R-:W-:Y:S01]  /*3210*/  PRMT R99, RZ, 0x7610, R99 ;  /* 0x00007610ff637816 */ /* 0x000fe20000000063 */
[----:B------:R-:W4:Y:S01]  /*3220*/  @!P6 LDG.E.U8 R111, desc[UR10][R218.64] ;  /* 0x0000000ada6fe981 */ /* 0x000f22000c1e1100 */
[----:B------:R-:W-:Y:S02]  /*3230*/  LOP3.LUT R103, R176, 0x12, RZ, 0xfc, !PT ;  /* 0x00000012b0677812 */ /* 0x000fe400078efcff */
[CC--:B0-----:R-:W-:Y:S02]  /*3240*/  IADD3 R212, P6, R16.reuse, R106.reuse, RZ ;  /* 0x0000006a10d47210 */ /* 0x0c1fe40007fde0ff */
[----:B------:R0:W5:Y:S01]  /*3250*/  @!P2 LDG.E.U8 R99, desc[UR10][R214.64] ;  /* 0x0000000ad663a981 */ /* 0x000162000c1e1100 */
[----:B------:R-:W-:Y:S02]  /*3260*/  IADD3 R216, P3, R15, R106, RZ ;  /* 0x0000006a0fd87210 */ /* 0x000fe40007f7e0ff */
[----:B------:R-:W-:-:S02]  /*3270*/  LEA.HI.X.SX32 R213, R16, R92, 0x1, P6 ;  /* 0x0000005c10d57211 */ /* 0x000fc400030f0eff */
[----:B------:R-:W-:Y:S02]  /*3280*/  ISETP.GE.AND P2, PT, R103, UR9, PT ;  /* 0x0000000967007c0c */ /* 0x000fe4000bf46270 */
[----:B------:R-:W-:Y:S02]  /*3290*/  LOP3.LUT R105, R176, 0x14, RZ, 0xfc, !PT ;  /* 0x00000014b0697812 */ /* 0x000fe400078efcff */
[----:B0-----:R-:W-:Y:S02]  /*32a0*/  IADD3 R214, P6, R17, R106, RZ ;  /* 0x0000006a11d67210 */ /* 0x001fe40007fde0ff */
[----:B------:R-:W-:Y:S02]  /*32b0*/  PRMT R103, RZ, 0x7610, R103 ;  /* 0x00007610ff677816 */ /* 0x000fe40000000067 */
[-C--:B------:R-:W-:Y:S02]  /*32c0*/  LEA.HI.X.SX32 R217, R15, R92.reuse, 0x1, P3 ;  /* 0x0000005c0fd97211 */ /* 0x080fe400018f0eff */
[----:B------:R-:W-:-:S02]  /*32d0*/  LEA.HI.X.SX32 R215, R17, R92, 0x1, P6 ;  /* 0x0000005c11d77211 */ /* 0x000fc400030f0eff */
[----:B------:R-:W-:Y:S01]  /*32e0*/  IADD3 R218, P6, R9, R106, RZ ;  /* 0x0000006a09da7210 */ /* 0x000fe20007fde0ff */
[----:B------:R0:W5:Y:S01]  /*32f0*/  @!P5 LDG.E.U8 R103, desc[UR10][R216.64] ;  /* 0x0000000ad867d981 */ /* 0x000162000c1e1100 */
[----:B------:R-:W-:Y:S02]  /*3300*/  ISETP.GE.AND P3, PT, R105, UR9, PT ;  /* 0x0000000969007c0c */ /* 0x000fe4000bf66270 */
[----:B------:R-:W-:Y:S02]  /*3310*/  PRMT R105, RZ, 0x7610, R105 ;  /* 0x00007610ff697816 */ /* 0x000fe40000000069 */
[----:B------:R-:W-:Y:S02]  /*3320*/  LEA.HI.X.SX32 R219, R9, R92, 0x1, P6 ;  /* 0x0000005c09db7211 */ /* 0x000fe400030f0eff */
[----:B------:R-:W-:Y:S02]  /*3330*/  LOP3.LUT R113, R176, 0x16, RZ, 0xfc, !PT ;  /* 0x00000016b0717812 */ /* 0x000fe400078efcff */
[----:B------:R-:W-:Y:S01]  /*3340*/  PRMT R109, RZ, 0x7610, R109 ;  /* 0x00007610ff6d7816 */ /* 0x000fe2000000006d */
[----:B------:R1:W5:Y:S01]  /*3350*/  @!P4 LDG.E.U8 R105, desc[UR10][R212.64] ;  /* 0x0000000ad469c981 */ /* 0x000362000c1e1100 */
[----:B0-----:R-:W-:-:S02]  /*3360*/  IADD3 R216, P6, R18, R106, RZ ;  /* 0x0000006a12d87210 */ /* 0x001fc40007fde0ff */
[----:B------:R-:W-:Y:S02]  /*3370*/  PRMT R115, RZ, 0x7610, R115 ;  /* 0x00007610ff737816 */ /* 0x000fe40000000073 */
[----:B------:R-:W-:Y:S01]  /*3380*/  ISETP.GE.AND P5, PT, R172, UR9, PT ;  /* 0x00000009ac007c0c */ /* 0x000fe2000bfa6270 */
[----:B------:R0:W5:Y:S01]  /*3390*/  @!P0 LDG.E.U8 R109, desc[UR10][R214.64] ;  /* 0x0000000ad66d8981 */ /* 0x000162000c1e1100 */
[----:B------:R-:W-:Y:S02]  /*33a0*/  LEA.HI.X.SX32 R217, R18, R92, 0x1, P6 ;  /* 0x0000005c12d97211 */ /* 0x000fe400030f0eff */
[----:B------:R-:W-:Y:S02]  /*33b0*/  ISETP.GE.AND P4, PT, R113, UR9, PT ;  /* 0x0000000971007c0c */ /* 0x000fe4000bf86270 */
[----:B------:R-:W-:Y:S01]  /*33c0*/  LOP3.LUT R113, R176, 0x18, RZ, 0xfc, !PT ;  /* 0x00000018b0717812 */ /* 0x000fe200078efcff */
[----:B------:R-:W5:Y:S01]  /*33d0*/  @!P1 LDG.E.U8 R115, desc[UR10][R216.64] ;  /* 0x0000000ad8739981 */ /* 0x000f62000c1e1100 */
[----:B-1----:R-:W-:-:S02]  /*33e0*/  IADD3 R212, P6, R19, R106, RZ ;  /* 0x0000006a13d47210 */ /* 0x002fc40007fde0ff */
[----:B------:R-:W-:Y:S02]  /*33f0*/  ISETP.GE.AND P0, PT, R113, UR9, PT ;  /* 0x0000000971007c0c */ /* 0x000fe4000bf06270 */
[C---:B0-----:R-:W-:Y:S02]  /*3400*/  IADD3 R214, P1, R20.reuse, R106, RZ ;  /* 0x0000006a14d67210 */ /* 0x041fe40007f3e0ff */
[----:B------:R-:W-:Y:S02]  /*3410*/  PRMT R113, RZ, 0x7610, R113 ;  /* 0x00007610ff717816 */ /* 0x000fe40000000071 */
[----:B------:R-:W-:Y:S02]  /*3420*/  PRMT R119, RZ, 0x7610, R119 ;  /* 0x00007610ff777816 */ /* 0x000fe40000000077 */
[-C--:B------:R-:W-:Y:S02]  /*3430*/  LEA.HI.X.SX32 R213, R19, R92.reuse, 0x1, P6 ;  /* 0x0000005c13d57211 */ /* 0x080fe400030f0eff */
[----:B------:R-:W-:Y:S01]  /*3440*/  LEA.HI.X.SX32 R215, R20, R92, 0x1, P1 ;  /* 0x0000005c14d77211 */ /* 0x000fe200008f0eff */
[----:B------:R0:W5:Y:S01]  /*3450*/  @!P5 LDG.E.U8 R113, desc[UR10][R218.64] ;  /* 0x0000000ada71d981 */ /* 0x000162000c1e1100 */
[----:B------:R-:W-:-:S02]  /*3460*/  LOP3.LUT R117, R176, 0x1a, RZ, 0xfc, !PT ;  /* 0x0000001ab0757812 */ /* 0x000fc400078efcff */
[----:B------:R-:W-:Y:S01]  /*3470*/  IADD3 R220, P1, R21, R106, RZ ;  /* 0x0000006a15dc7210 */ /* 0x000fe20007f3e0ff */
[----:B------:R1:W5:Y:S01]  /*3480*/  @!P2 LDG.E.U8 R119, desc[UR10][R212.64] ;  /* 0x0000000ad477a981 */ /* 0x000362000c1e1100 */
[----:B------:R-:W-:Y:S02]  /*3490*/  LOP3.LUT R121, R0, 0x1f, RZ, 0xc0, !PT ;  /* 0x0000001f00797812 */ /* 0x000fe400078ec0ff */
[----:B------:R-:W-:Y:S02]  /*34a0*/  ISETP.GE.AND P5, PT, R117, UR9, PT ;  /* 0x0000000975007c0c */ /* 0x000fe4000bfa6270 */
[----:B------:R-:W-:Y:S02]  /*34b0*/  LEA.HI.X.SX32 R221, R21, R92, 0x1, P1 ;  /* 0x0000005c15dd7211 */ /* 0x000fe400008f0eff */
[----:B0-----:R-:W-:Y:S02]  /*34c0*/  IADD3 R218, P2, R22, R106, RZ ;  /* 0x0000006a16da7210 */ /* 0x001fe40007f5e0ff */
[----:B------:R-:W-:-:S02]  /*34d0*/  LOP3.LUT R117, R176, 0x1c, RZ, 0xfc, !PT ;  /* 0x0000001cb0757812 */ /* 0x000fc400078efcff */
[----:B------:R-:W-:Y:S02]  /*34e0*/  ISETP.GE.AND P1, PT, R121, UR9, PT ;  /* 0x0000000979007c0c */ /* 0x000fe4000bf26270 */
[----:B------:R-:W-:Y:S02]  /*34f0*/  PRMT R121, RZ, 0x7610, R121 ;  /* 0x00007610ff797816 */ /* 0x000fe40000000079 */
[----:B------:R-:W-:Y:S02]  /*3500*/  LEA.HI.X.SX32 R219, R22, R92, 0x1, P2 ;  /* 0x0000005c16db7211 */ /* 0x000fe400010f0eff */
[----:B------:R-:W-:Y:S02]  /*3510*/  ISETP.GE.AND P6, PT, R117, UR9, PT ;  /* 0x0000000975007c0c */ /* 0x000fe4000bfc6270 */
[----:B------:R-:W-:Y:S01]  /*3520*/  PRMT R117, RZ, 0x7610, R117 ;  /* 0x00007610ff757816 */ /* 0x000fe20000000075 */
[----:B------:R-:W5:Y:S01]  /*3530*/  @!P0 LDG.E.U8 R121, desc[UR10][R218.64] ;  /* 0x0000000ada798981 */ /* 0x000f62000c1e1100 */
[----:B-1----:R-:W-:-:S02]  /*3540*/  IADD3 R212, P2, R23, R106, RZ ;  /* 0x0000006a17d47210 */ /* 0x002fc40007f5e0ff */
[----:B------:R-:W-:Y:S02]  /*3550*/  ISETP.GE.AND P0, PT, R174, UR9, PT ;  /* 0x00000009ae007c0c */ /* 0x000fe4000bf06270 */
[----:B------:R0:W5:Y:S01]  /*3560*/  @!P3 LDG.E.U8 R117, desc[UR10][R214.64] ;  /* 0x0000000ad675b981 */ /* 0x000162000c1e1100 */
[----:B------:R-:W-:Y:S02]  /*3570*/  LEA.HI.X.SX32 R213, R23, R92, 0x1, P2 ;  /* 0x0000005c17d57211 */ /* 0x000fe400010f0eff */
[-C--:B------:R-:W-:Y:S02]  /*3580*/  IADD3 R216, P2, R10, R106.reuse, RZ ;  /* 0x0000006a0ad87210 */ /* 0x080fe40007f5e0ff */
[----:B------:R-:W-:Y:S02]  /*3590*/  PRMT R123, RZ, 0x7610, R123 ;  /* 0x00007610ff7b7816 */ /* 0x000fe4000000007b */
[----:B------:R-:W-:Y:S02]  /*35a0*/  PRMT R125, RZ, 0x7610, R125 ;  /* 0x00007610ff7d7816 */ /* 0x000fe4000000007d */
[----:B0-----:R-:W-:-:S02]  /*35b0*/  IADD3 R214, P3, R88, R106, RZ ;  /* 0x0000006a58d67210 */ /* 0x001fc40007f7e0ff */
[----:B------:R0:W5:Y:S01]  /*35c0*/  @!P4 LDG.E.U8 R123, desc[UR10][R220.64] ;  /* 0x0000000adc7bc981 */ /* 0x000162000c1e1100 */
[----:B------:R-:W-:Y:S02]  /*35d0*/  PRMT R127, RZ, 0x7610, R127 ;  /* 0x00007610ff7f7816 */ /* 0x000fe4000000007f */
[----:B------:R-:W-:Y:S01]  /*35e0*/  PRMT R129, RZ, 0x7610, R129 ;  /* 0x00007610ff817816 */ /* 0x000fe20000000081 */
[----:B------:R1:W5:Y:S01]  /*35f0*/  @!P5 LDG.E.U8 R125, desc[UR10][R212.64] ;  /* 0x0000000ad47dd981 */ /* 0x000362000c1e1100 */
[-C--:B------:R-:W-:Y:S02]  /*3600*/  LEA.HI.X.SX32 R215, R88, R92.reuse, 0x1, P3 ;  /* 0x0000005c58d77211 */ /* 0x080fe400018f0eff */
[----:B------:R-:W-:-:S03]  /*3610*/  LEA.HI.X.SX32 R217, R10, R92, 0x1, P2 ;  /* 0x0000005c0ad97211 */ /* 0x000fc600010f0eff */
[----:B------:R1:W5:Y:S04]  /*3620*/  @!P6 LDG.E.U8 R127, desc[UR10][R214.64] ;  /* 0x0000000ad67fe981 */ /* 0x000368000c1e1100 */
[----:B------:R1:W5:Y:S01]  /*3630*/  @!P0 LDG.E.U8 R129, desc[UR10][R216.64] ;  /* 0x0000000ad8818981 */ /* 0x000362000c1e1100 */
[----:B------:R-:W-:Y:S01]  /*3640*/  BAR.SYNC.DEFER_BLOCKING 0x0 ;  /* 0x0000000000007b1d */ /* 0x000fe20000010000 */
[C---:B------:R-:W-:Y:S02]  /*3650*/  IADD3 RZ, P2, R89.reuse, R192, RZ ;  /* 0x000000c059ff7210 */ /* 0x040fe40007f5e0ff */
[C---:B------:R-:W-:Y:S01]  /*3660*/  IADD3 RZ, P0, R89.reuse, R188, RZ ;  /* 0x000000bc59ff7210 */ /* 0x040fe20007f1e0ff */
[----:B0-----:R-:W-:Y:S01]  /*3670*/  IMAD.IADD R220, R89, 0x1, R188 ;  /* 0x0000000159dc7824 */ /* 0x001fe200078e02bc */
[----:B------:R-:W-:Y:S01]  /*3680*/  PRMT R131, RZ, 0x7610, R131 ;  /* 0x00007610ff837816 */ /* 0x000fe20000000083 */
[----:B------:R-:W-:Y:S01]  /*3690*/  IMAD.X R219, R5, 0x1, R230, P2 ;  /* 0x0000000105db7824 */ /* 0x000fe200010e06e6 */
[----:B------:R-:W-:Y:S01]  /*36a0*/  IADD3 RZ, P3, R89, R186, RZ ;  /* 0x000000ba59ff7210 */ /* 0x000fe20007f7e0ff */
[----:B------:R-:W-:Y:S01]  /*36b0*/  IMAD.X R221, R5, 0x1, R226, P0 ;  /* 0x0000000105dd7824 */ /* 0x000fe200000e06e2 */
[----:B------:R-:W-:-:S02]  /*36c0*/  IADD3 RZ, P2, R89, R184, RZ ;  /* 0x000000b859ff7210 */ /* 0x000fc40007f5e0ff */
[C---:B------:R-:W-:Y:S01]  /*36d0*/  IADD3 RZ, P0, R89.reuse, R182, RZ ;  /* 0x000000b659ff7210 */ /* 0x040fe20007f1e0ff */
[----:B------:R-:W-:Y:S01]  /*36e0*/  IMAD.IADD R218, R89, 0x1, R192 ;  /* 0x0000000159da7824 */ /* 0x000fe200078e02c0 */
[----:B------:R-:W-:Y:S01]  /*36f0*/  PRMT R240, RZ, 0x7610, R240 ;  /* 0x00007610fff07816 */ /* 0x000fe200000000f0 */
[C---:B-1----:R-:W-:Y:S01]  /*3700*/  IMAD.X R213, R5.reuse, 0x1, R210, P3 ;  /* 0x0000000105d57824 */ /* 0x042fe200018e06d2 */
[----:B------:R-:W-:Y:S01]  /*3710*/  PRMT R244, RZ, 0x7610, R244 ;  /* 0x00007610fff47816 */ /* 0x000fe200000000f4 */
[C---:B------:R-:W-:Y:S01]  /*3720*/  IMAD.X R215, R5.reuse, 0x1, R206, P2 ;  /* 0x0000000105d77824 */ /* 0x040fe200010e06ce */
[----:B------:R-:W-:Y:S01]  /*3730*/  PRMT R133, RZ, 0x7610, R133 ;  /* 0x00007610ff857816 */ /* 0x000fe20000000085 */
[----:B------:R-:W-:Y:S01]  /*3740*/  IMAD.X R217, R5, 0x1, R202, P0 ;  /* 0x0000000105d97824 */ /* 0x000fe200000e06ca */
[----:B------:R-:W-:Y:S01]  /*3750*/  PRMT R242, RZ, 0x7610, R242 ;  /* 0x00007610fff27816 */ /* 0x000fe200000000f2 */
[C---:B------:R-:W-:Y:S01]  /*3760*/  IMAD.IADD R212, R89.reuse, 0x1, R186 ;  /* 0x0000000159d47824 */ /* 0x040fe200078e02ba */
[C---:B------:R-:W-:Y:S01]  /*3770*/  IADD3 RZ, P0, R89.reuse, R178, RZ ;  /* 0x000000b259ff7210 */ /* 0x040fe20007f1e0ff */
[C---:B------:R-:W-:Y:S01]  /*3780*/  IMAD.IADD R214, R89.reuse, 0x1, R184 ;  /* 0x0000000159d67824 */ /* 0x040fe200078e02b8 */
[C---:B------:R-:W-:Y:S01]  /*3790*/  IADD3 R222, P3, R89.reuse, R204, RZ ;  /* 0x000000cc59de7210 */ /* 0x040fe20007f7e0ff */
[----:B------:R0:W5:Y:S01]  /*37a0*/  @!P1 LDG.E.U8 R131, desc[UR10][R220.64] ;  /* 0x0000000adc839981 */ /* 0x000162000c1e1100 */
[----:B------:R-:W-:Y:S01]  /*37b0*/  IMAD.IADD R216, R89, 0x1, R182 ;  /* 0x0000000159d87824 */ /* 0x000fe200078e02b6 */
[----:B------:R-:W-:-:S02]  /*37c0*/  PRMT R248, RZ, 0x7610, R248 ;  /* 0x00007610fff87816 */ /* 0x000fc400000000f8 */
[----:B------:R1:W5:Y:S01]  /*37d0*/  @!P1 LDG.E.U8 R240, desc[UR10][R218.64] ;  /* 0x0000000adaf09981 */ /* 0x000362000c1e1100 */
[----:B------:R-:W-:Y:S01]  /*37e0*/  PRMT R246, RZ, 0x7610, R246 ;  /* 0x00007610fff67816 */ /* 0x000fe200000000f6 */
[----:B------:R-:W-:Y:S01]  /*37f0*/  IMAD.X R223, R5, 0x1, R168, P3 ;  /* 0x0000000105df7824 */ /* 0x000fe200018e06a8 */
[----:B------:R-:W-:Y:S01]  /*3800*/  PRMT R135, RZ, 0x7610, R135 ;  /* 0x00007610ff877816 */ /* 0x000fe20000000087 */
[----:B------:R1:W5:Y:S01]  /*3810*/  @!P1 LDG.E.U8 R244, desc[UR10][R212.64] ;  /* 0x0000000ad4f49981 */ /* 0x000362000c1e1100 */
[----:B0-----:R-:W-:-:S03]  /*3820*/  IADD3 R220, P2, R89, R200, RZ ;  /* 0x000000c859dc7210 */ /* 0x001fc60007f5e0ff */
[----:B------:R0:W5:Y:S01]  /*3830*/  @!P1 LDG.E.U8 R133, desc[UR10][R214.64] ;  /* 0x0000000ad6859981 */ /* 0x000162000c1e1100 */
[----:B-1----:R-:W-:-:S03]  /*3840*/  IMAD.X R219, R5, 0x1, R194, P0 ;  /* 0x0000000105db7824 */ /* 0x002fc600000e06c2 */
[----:B------:R1:W5:Y:S01]  /*3850*/  @!P1 LDG.E.U8 R242, desc[UR10][R216.64] ;  /* 0x0000000ad8f29981 */ /* 0x000362000c1e1100 */
[----:B------:R-:W-:Y:S01]  /*3860*/  IMAD.X R221, R5, 0x1, R238, P2 ;  /* 0x0000000105dd7824 */ /* 0x000fe200010e06ee */
[C---:B------:R-:W-:Y:S01]  /*3870*/  IADD3 R212, P0, R89.reuse, R208, RZ ;  /* 0x000000d059d47210 */ /* 0x040fe20007f1e0ff */
[C---:B------:R-:W-:Y:S01]  /*3880*/  IMAD.IADD R218, R89.reuse, 0x1, R178 ;  /* 0x0000000159da7824 */ /* 0x040fe200078e02b2 */
[----:B------:R1:W5:Y:S01]  /*3890*/  @!P1 LDG.E.U8 R135, desc[UR10][R222.64] ;  /* 0x0000000ade879981 */ /* 0x000362000c1e1100 */
[C---:B0-----:R-:W-:Y:S02]  /*38a0*/  IADD3 R214, P2, R89.reuse, R224, RZ ;  /* 0x000000e059d67210 */ /* 0x041fe40007f5e0ff */
[----:B-1----:R-:W-:Y:S01]  /*38b0*/  IADD3 R216, P3, R89, R228, RZ ;  /* 0x000000e459d87210 */ /* 0x002fe20007f7e0ff */
[----:B------:R0:W5:Y:S01]  /*38c0*/  @!P1 LDG.E.U8 R248, desc[UR10][R218.64] ;  /* 0x0000000adaf89981 */ /* 0x000162000c1e1100 */
[----:B------:R-:W-:Y:S01]  /*38d0*/  PRMT R252, RZ, 0x7610, R252 ;  /* 0x00007610fffc7816 */ /* 0x000fe200000000fc */
[C---:B------:R-:W-:Y:S01]  /*38e0*/  IMAD.X R213, R5.reuse, 0x1, R164, P0 ;  /* 0x0000000105d57824 */ /* 0x040fe200000e06a4 */
[----:B------:R-:W-:Y:S01]  /*38f0*/  PRMT R137, RZ, 0x7610, R137 ;  /* 0x00007610ff897816 */ /* 0x000fe20000000089 */
[----:B------:R1:W5:Y:S01]  /*3900*/  @!P1 LDG.E.U8 R246, desc[UR10][R220.64] ;  /* 0x0000000adcf69981 */ /* 0x000362000c1e1100 */
[C---:B------:R-:W-:Y:S01]  /*3910*/  IMAD.X R215, R5.reuse, 0x1, R160, P2 ;  /* 0x0000000105d77824 */ /* 0x040fe200010e06a0 */
[----:B------:R-:W-:Y:S01]  /*3920*/  PRMT R250, RZ, 0x7610, R250 ;  /* 0x00007610fffa7816 */ /* 0x000fe200000000fa */
[----:B------:R-:W-:Y:S01]  /*3930*/  IMAD.X R217, R5, 0x1, R156, P3 ;  /* 0x0000000105d97824 */ /* 0x000fe200018e069c */
[C---:B------:R-:W-:Y:S01]  /*3940*/  IADD3 R222, P3, R89.reuse, R170, RZ ;  /* 0x000000aa59de7210 */ /* 0x040fe20007f7e0ff */
[----:B------:R1:W5:Y:S01]  /*3950*/  @!P1 LDG.E.U8 R252, desc[UR10][R212.64] ;  /* 0x0000000ad4fc9981 */ /* 0x000362000c1e1100 */
[----:B0-----:R-:W-:-:S02]  /*3960*/  IADD3 R218, P0, R89, R232, RZ ;  /* 0x000000e859da7210 */ /* 0x001fc40007f1e0ff */
[----:B------:R-:W-:Y:S01]  /*3970*/  PRMT R173, RZ, 0x7610, R173 ;  /* 0x00007610ffad7816 */ /* 0x000fe200000000ad */
[----:B------:R0:W5:Y:S01]  /*3980*/  @!P1 LDG.E.U8 R137, desc[UR10][R214.64] ;  /* 0x0000000ad6899981 */ /* 0x000162000c1e1100 */
[----:B-1----:R-:W-:Y:S01]  /*3990*/  IADD3 R220, P2, R89, R236, RZ ;  /* 0x000000ec59dc7210 */ /* 0x002fe20007f5e0ff */
[C---:B------:R-:W-:Y:S01]  /*39a0*/  IMAD.X R219, R5.reuse, 0x1, R152, P0 ;  /* 0x0000000105db7824 */ /* 0x040fe200000e0698 */
[----:B------:R-:W-:Y:S01]  /*39b0*/  PRMT R171, RZ, 0x7610, R171 ;  /* 0x00007610ffab7816 */ /* 0x000fe200000000ab */
[----:B------:R1:W5:Y:S01]  /*39c0*/  @!P1 LDG.E.U8 R250, desc[UR10][R216.64] ;  /* 0x0000000ad8fa9981 */ /* 0x000362000c1e1100 */
[----:B------:R-:W-:Y:S01]  /*39d0*/  PRMT R169, RZ, 0x7610, R169 ;  /* 0x00007610ffa97816 */ /* 0x000fe200000000a9 */
[----:B------:R-:W-:Y:S01]  /*39e0*/  IMAD.X R221, R5, 0x1, R148, P2 ;  /* 0x0000000105dd7824 */ /* 0x000fe200010e0694 */
[----:B------:R-:W-:Y:S01]  /*39f0*/  IADD3 R212, P0, R89, R166, RZ ;  /* 0x000000a659d47210 */ /* 0x000fe20007f1e0ff */
[----:B------:R-:W-:Y:S01]  /*3a00*/  IMAD.X R223, R5, 0x1, R144, P3 ;  /* 0x0000000105df7824 */ /* 0x000fe200018e0690 */
        /* <DEDUP_REMOVED lines=41> */
[C---:B------:R-:W-:Y:S02]  /*3ca0*/  IMAD.X R219, R5.reuse, 0x1, R104, P0 ;  /* 0x0000000105db7824 */ /* 0x040fe400000e0668 */
[----:B------:R1:W5:Y:S01]  /*3cb0*/  @!P1 LDG.E.U8 R151, desc[UR10][R216.64] ;  /* 0x0000000ad8979981 */ /* 0x000362000c1e1100 */
[----:B------:R-:W-:Y:S01]  /*3cc0*/  IMAD.X R221, R5, 0x1, R102, P2 ;  /* 0x0000000105dd7824 */ /* 0x000fe200010e0666 */
[----:B------:R-:W-:Y:S01]  /*3cd0*/  IADD3 R212, P0, R89, R118, RZ ;  /* 0x0000007659d47210 */ /* 0x000fe20007f1e0ff */
[----:B------:R-:W-:Y:S01]  /*3ce0*/  IMAD.X R223, R5, 0x1, R100, P3 ;  /* 0x0000000105df7824 */ /* 0x000fe200018e0664 */
[----:B------:R-:W-:Y:S01]  /*3cf0*/  PRMT R147, RZ, 0x7610, R147 ;  /* 0x00007610ff937816 */ /* 0x000fe20000000093 */
[----:B------:R1:W5:Y:S01]  /*3d00*/  @!P1 LDG.E.U8 R149, desc[UR10][R218.64] ;  /* 0x0000000ada959981 */ /* 0x000362000c1e1100 */
[----:B0-----:R-:W-:-:S02]  /*3d10*/  IADD3 R214, P2, R89, R114, RZ ;  /* 0x0000007259d67210 */ /* 0x001fc40007f5e0ff */
[----:B-1----:R-:W-:Y:S01]  /*3d20*/  IADD3 R216, P3, R89, R110, RZ ;  /* 0x0000006e59d87210 */ /* 0x002fe20007f7e0ff */
[C---:B------:R-:W-:Y:S01]  /*3d30*/  IMAD.X R213, R5.reuse, 0x1, R98, P0 ;  /* 0x0000000105d57824 */ /* 0x040fe200000e0662 */
[----:B------:R-:W-:Y:S01]  /*3d40*/  PRMT R145, RZ, 0x7610, R145 ;  /* 0x00007610ff917816 */ /* 0x000fe20000000091 */
[----:B------:R-:W-:Y:S01]  /*3d50*/  IMAD.X R215, R5, 0x1, R96, P2 ;  /* 0x0000000105d77824 */ /* 0x000fe200010e0660 */
[----:B------:R-:W-:Y:S01]  /*3d60*/  IADD3 RZ, P2, R89, R180, RZ ;  /* 0x000000b459ff7210 */ /* 0x000fe20007f5e0ff */
[----:B------:R-:W-:Y:S01]  /*3d70*/  IMAD.X R217, R5, 0x1, R94, P3 ;  /* 0x0000000105d97824 */ /* 0x000fe200018e065e */
[C---:B------:R-:W-:Y:S01]  /*3d80*/  IADD3 RZ, P0, R89.reuse, R6, RZ ;  /* 0x0000000659ff7210 */ /* 0x040fe20007f1e0ff */
[----:B------:R0:W5:Y:S01]  /*3d90*/  @!P1 LDG.E.U8 R147, desc[UR10][R220.64] ;  /* 0x0000000adc939981 */ /* 0x000162000c1e1100 */
[----:B------:R-:W-:Y:S02]  /*3da0*/  IADD3 R218, P3, R89, R196, RZ ;  /* 0x000000c459da7210 */ /* 0x000fe40007f7e0ff */
[----:B------:R-:W-:Y:S01]  /*3db0*/  PRMT R143, RZ, 0x7610, R143 ;  /* 0x00007610ff8f7816 */ /* 0x000fe2000000008f */
[----:B------:R1:W5:Y:S01]  /*3dc0*/  @!P1 LDG.E.U8 R145, desc[UR10][R222.64] ;  /* 0x0000000ade919981 */ /* 0x000362000c1e1100 */
[----:B------:R-:W-:Y:S01]  /*3dd0*/  PRMT R139, RZ, 0x7610, R139 ;  /* 0x00007610ff8b7816 */ /* 0x000fe2000000008b */
[----:B------:R-:W-:Y:S01]  /*3de0*/  IMAD.X R219, R5, 0x1, R234, P3 ;  /* 0x0000000105db7824 */ /* 0x000fe200018e06ea */
[----:B------:R-:W-:-:S02]  /*3df0*/  PRMT R141, RZ, 0x7610, R141 ;  /* 0x00007610ff8d7816 */ /* 0x000fc4000000008d */
[----:B------:R-:W-:Y:S01]  /*3e00*/  PRMT R177, RZ, 0x7610, R177 ;  /* 0x00007610ffb17816 */ /* 0x000fe200000000b1 */
[----:B0-----:R-:W-:Y:S01]  /*3e10*/  IMAD.IADD R220, R89, 0x1, R180 ;  /* 0x0000000159dc7824 */ /* 0x001fe200078e02b4 */
[----:B------:R-:W-:Y:S01]  /*3e20*/  PRMT R175, RZ, 0x7610, R175 ;  /* 0x00007610ffaf7816 */ /* 0x000fe200000000af */
[----:B------:R-:W-:Y:S01]  /*3e30*/  IMAD.X R221, R5, 0x1, R198, P2 ;  /* 0x0000000105dd7824 */ /* 0x000fe200010e06c6 */
[----:B------:R-:W-:Y:S01]  /*3e40*/  PRMT R179, RZ, 0x7610, R179 ;  /* 0x00007610ffb37816 */ /* 0x000fe200000000b3 */
[----:B-1----:R-:W-:Y:S01]  /*3e50*/  IMAD.IADD R222, R89, 0x1, R6 ;  /* 0x0000000159de7824 */ /* 0x002fe200078e0206 */
[----:B------:R-:W5:Y:S01]  /*3e60*/  @!P1 LDG.E.U8 R143, desc[UR10][R212.64] ;  /* 0x0000000ad48f9981 */ /* 0x000f62000c1e1100 */
[----:B------:R-:W-:-:S03]  /*3e70*/  IMAD.X R223, R5, 0x1, R190, P0 ;  /* 0x0000000105df7824 */ /* 0x000fc600000e06be */
[----:B------:R-:W5:Y:S04]  /*3e80*/  @!P1 LDG.E.U8 R139, desc[UR10][R216.64] ;  /* 0x0000000ad88b9981 */ /* 0x000f68000c1e1100 */
[----:B------:R-:W5:Y:S04]  /*3e90*/  @!P1 LDG.E.U8 R141, desc[UR10][R214.64] ;  /* 0x0000000ad68d9981 */ /* 0x000f68000c1e1100 */
[----:B------:R-:W5:Y:S04]  /*3ea0*/  @!P1 LDG.E.U8 R175, desc[UR10][R218.64] ;  /* 0x0000000adaaf9981 */ /* 0x000f68000c1e1100 */
[----:B------:R-:W5:Y:S04]  /*3eb0*/  @!P1 LDG.E.U8 R177, desc[UR10][R220.64] ;  /* 0x0000000adcb19981 */ /* 0x000f68000c1e1100 */
[----:B------:R-:W5:Y:S04]  /*3ec0*/  @!P1 LDG.E.U8 R179, desc[UR10][R222.64] ;  /* 0x0000000adeb39981 */ /* 0x000f68000c1e1100 */
[----:B--2---:R0:W-:Y:S04]  /*3ed0*/  STS.U8 [R8+UR8+0x1000], R101 ;  /* 0x0010006508007988 */ /* 0x0041e80008000008 */
[----:B---3--:R0:W-:Y:S04]  /*3ee0*/  STS.U8 [R8+UR8+0x1002], R107 ;  /* 0x0010026b08007988 */ /* 0x0081e80008000008 */
[----:B----4-:R0:W-:Y:S04]  /*3ef0*/  STS.U8 [R8+UR8+0x1006], R111 ;  /* 0x0010066f08007988 */ /* 0x0101e80008000008 */
[----:B-----5:R0:W-:Y:S04]  /*3f00*/  STS.U8 [R8+UR8+0x1004], R99 ;  /* 0x0010046308007988 */ /* 0x0201e80008000008 */
[----:B------:R0:W-:Y:S04]  /*3f10*/  STS.U8 [R8+UR8+0x1008], R103 ;  /* 0x0010086708007988 */ /* 0x0001e80008000008 */
        /* <DEDUP_REMOVED lines=26> */
[----:B------:R0:W-:Y:S04]  /*40c0*/  STS.U8 [R95+UR8], R139 ;  /* 0x0000008b5f007988 */ /* 0x0001e80008000008 */
        /* <DEDUP_REMOVED lines=15> */
[----:B------:R0:W-:Y:S01]  /*41c0*/  STS.U8 [R90+UR8+0xf80], R179 ;  /* 0x000f80b35a007988 */ /* 0x0001e20008000008 */
[----:B------:R1:W-:Y:S06]  /*41d0*/  MEMBAR.ALL.CTA ;  /* 0x0000000000007992 */ /* 0x0003ec0000008000 */
[----:B-1----:R-:W1:Y:S02]  /*41e0*/  FENCE.VIEW.ASYNC.S ;  /* 0x00000000000073c6 */ /* 0x002e640000000000 */
[----:B-1----:R-:W-:Y:S06]  /*41f0*/  BAR.SYNC.DEFER_BLOCKING 0x0 ;  /* 0x0000000000007b1d */ /* 0x002fec0000010000 */
[----:B------:R-:W-:Y:S01]  /*4200*/  UMOV UR5, 0xc0000010 ;  /* 0xc000001000057882 */ /* 0x000fe20000000000 */
[----:B------:R-:W-:Y:S01]  /*4210*/  UMOV UR7, 0xc0000010 ;  /* 0xc000001000077882 */ /* 0x000fe20000000000 */
[----:B------:R-:W-:-:S06]  /*4220*/  WARPGROUP.ARRIVE ;  /* 0x00000000000079c5 */ /* 0x000fcc0000000000 */
[----:B------:R-:W-:Y:S01]  /*4230*/  QGMMA.64x128x32.F32.E4M3.E4M3 R24, gdesc[UR4], R24, gsb0 ;  /* 0x01e00000041879f3 */ /* 0x000fe20008000818 */
[----:B------:R-:W-:Y:S02]  /*4240*/  USHF.R.S32.HI UR5, URZ, 0x1f, UR12 ;  /* 0x0000001f3f057899 */ /* 0x000fe4000801140c */
[----:B------:R-:W-:-:S04]  /*4250*/  IADD3 R186, P5, R186, UR12, RZ ;  /* 0x0000000cbaba7c10 */ /* 0x000fc8000ffbe0ff */
[----:B------:R-:W-:Y:S02]  /*4260*/  IADD3.X R210, R210, UR5, RZ, P5, !PT ;  /* 0x00000005d2d27c10 */ /* 0x000fe4000affe4ff */
[----:B------:R-:W-:Y:S02]  /*4270*/  IADD3 R224, P5, R224, UR12, RZ ;  /* 0x0000000ce0e07c10 */ /* 0x000fe4000ffbe0ff */
[----:B------:R-:W-:Y:S02]  /*4280*/  IADD3 R6, P0, R6, UR12, RZ ;  /* 0x0000000c06067c10 */ /* 0x000fe4000ff1e0ff */
[----:B------:R-:W-:Y:S02]  /*4290*/  IADD3 R178, P1, R178, UR12, RZ ;  /* 0x0000000cb2b27c10 */ /* 0x000fe4000ff3e0ff */
[----:B------:R-:W-:Y:S02]  /*42a0*/  IADD3 R180, P2, R180, UR12, RZ ;  /* 0x0000000cb4b47c10 */ /* 0x000fe4000ff5e0ff */
[----:B------:R-:W-:-:S02]  /*42b0*/  IADD3 R182, P3, R182, UR12, RZ ;  /* 0x0000000cb6b67c10 */ /* 0x000fc4000ff7e0ff */
[----:B------:R-:W-:Y:S02]  /*42c0*/  IADD3.X R160, R160, UR5, RZ, P5, !PT ;  /* 0x00000005a0a07c10 */ /* 0x000fe4000affe4ff */
[----:B------:R-:W-:Y:S02]  /*42d0*/  IADD3 R158, P5, R158, UR12, RZ ;  /* 0x0000000c9e9e7c10 */ /* 0x000fe4000ffbe0ff */
[----:B------:R-:W-:Y:S02]  /*42e0*/  IADD3 R184, P4, R184, UR12, RZ ;  /* 0x0000000cb8b87c10 */ /* 0x000fe4000ff9e0ff */
[----:B------:R-:W-:Y:S02]  /*42f0*/  IADD3.X R190, R190, UR5, RZ, P0, !PT ;  /* 0x00000005bebe7c10 */ /* 0x000fe400087fe4ff */
[----:B------:R-:W-:Y:S02]  /*4300*/  IADD3.X R194, R194, UR5, RZ, P1, !PT ;  /* 0x00000005c2c27c10 */ /* 0x000fe40008ffe4ff */
[----:B------:R-:W-:-:S02]  /*4310*/  IADD3.X R198, R198, UR5, RZ, P2, !PT ;  /* 0x00000005c6c67c10 */ /* 0x000fc400097fe4ff */
[----:B------:R-:W-:Y:S02]  /*4320*/  IADD3.X R202, R202, UR5, RZ, P3, !PT ;  /* 0x00000005caca7c10 */ /* 0x000fe40009ffe4ff */
[----:B------:R-:W-:Y:S02]  /*4330*/  IADD3 R188, P6, R188, UR12, RZ ;  /* 0x0000000cbcbc7c10 */ /* 0x000fe4000ffde0ff */
[----:B------:R-:W-:Y:S02]  /*4340*/  IADD3 R192, P0, R192, UR12, RZ ;  /* 0x0000000cc0c07c10 */ /* 0x000fe4000ff1e0ff */
[----:B------:R-:W-:Y:S02]  /*4350*/  IADD3 R196, P1, R196, UR12, RZ ;  /* 0x0000000cc4c47c10 */ /* 0x000fe4000ff3e0ff */
[----:B------:R-:W-:Y:S02]  /*4360*/  IADD3 R200, P2, R200, UR12, RZ ;  /* 0x0000000cc8c87c10 */ /* 0x000fe4000ff5e0ff */
[----:B------:R-:W-:Y:S01]  /*4370*/  IADD3 R204, P3, R204, UR12, RZ ;  /* 0x0000000ccccc7c10 */ /* 0x000fe2000ff7e0ff */
[----:B------:R-:W-:Y:S01]  /*4380*/  VIADD R91, R91, 0xffffffff ;  /* 0xffffffff5b5b7836 */ /* 0x000fe20000000000 */
[----:B------:R-:W-:-:S02]  /*4390*/  IADD3.X R132, R132, UR5, RZ, P5, !PT ;  /* 0x0000000584847c10 */ /* 0x000fc4000affe4ff */
[----:B------:R-:W-:Y:S02]  /*43a0*/  IADD3.X R206, R206, UR5, RZ, P4, !PT ;  /* 0x00000005cece7c10 */ /* 0x000fe4000a7fe4ff */
[----:B------:R-:W-:Y:S02]  /*43b0*/  IADD3 R130, P5, R130, UR12, RZ ;  /* 0x0000000c82827c10 */ /* 0x000fe4000ffbe0ff */
[----:B------:R-:W-:Y:S02]  /*43c0*/  IADD3 R208, P4, R208, UR12, RZ ;  /* 0x0000000cd0d07c10 */ /* 0x000fe4000ff9e0ff */
[----:B------:R-:W-:Y:S02]  /*43d0*/  IADD3.X R226, R226, UR5, RZ, P6, !PT ;  /* 0x00000005e2e27c10 */ /* 0x000fe4000b7fe4ff */
[----:B------:R-:W-:Y:S02]  /*43e0*/  IADD3.X R230, R230, UR5, RZ, P0, !PT ;  /* 0x00000005e6e67c10 */ /* 0x000fe400087fe4ff */
[----:B------:R-:W-:-:S02]  /*43f0*/  IADD3.X R234, R234, UR5, RZ, P1, !PT ;  /* 0x00000005eaea7c10 */ /* 0x000fc40008ffe4ff */
[----:B------:R-:W-:Y:S02]  /*4400*/  IADD3.X R238, R238, UR5, RZ, P2, !PT ;  /* 0x00000005eeee7c10 */ /* 0x000fe400097fe4ff */
[----:B------:R-:W-:Y:S02]  /*4410*/  IADD3.X R168, R168, UR5, RZ, P3, !PT ;  /* 0x00000005a8a87c10 */ /* 0x000fe40009ffe4ff */
[----:B------:R-:W-:Y:S02]  /*4420*/  IADD3 R228, P6, R228, UR12, RZ ;  /* 0x0000000ce4e47c10 */ /* 0x000fe4000ffde0ff */
[----:B------:R-:W-:Y:S02]  /*4430*/  IADD3 R232, P0, R232, UR12, RZ ;  /* 0x0000000ce8e87c10 */ /* 0x000fe4000ff1e0ff */
[----:B------:R-:W-:Y:S02]  /*4440*/  IADD3 R236, P1, R236, UR12, RZ ;  /* 0x0000000cecec7c10 */ /* 0x000fe4000ff3e0ff */
[----:B------:R-:W-:-:S02]  /*4450*/  IADD3 R170, P2, R170, UR12, RZ ;  /* 0x0000000caaaa7c10 */ /* 0x000fc4000ff5e0ff */
[----:B------:R-:W-:Y:S02]  /*4460*/  IADD3 R166, P3, R166, UR12, RZ ;  /* 0x0000000ca6a67c10 */ /* 0x000fe4000ff7e0ff */
[----:B------:R-:W-:Y:S02]  /*4470*/  IADD3.X R104, R104, UR5, RZ, P5, !PT ;  /* 0x0000000568687c10 */ /* 0x000fe4000affe4ff */
[----:B------:R-:W-:Y:S02]  /*4480*/  IADD3.X R164, R164, UR5, RZ, P4, !PT ;  /* 0x00000005a4a47c10 */ /* 0x000fe4000a7fe4ff */
[----:B------:R-:W-:Y:S02]  /*4490*/  ISETP.NE.U32.AND P5, PT, R91, RZ, PT ;  /* 0x000000ff5b00720c */ /* 0x000fe40003fa5070 */
[----:B------:R-:W-:Y:S02]  /*44a0*/  IADD3 R162, P4, R162, UR12, RZ ;  /* 0x0000000ca2a27c10 */ /* 0x000fe4000ff9e0ff */
[----:B------:R-:W-:-:S02]  /*44b0*/  IADD3.X R156, R156, UR5, RZ, P6, !PT ;  /* 0x000000059c9c7c10 */ /* 0x000fc4000b7fe4ff */
[----:B------:R-:W-:Y:S02]  /*44c0*/  IADD3.X R152, R152, UR5, RZ, P0, !PT ;  /* 0x0000000598987c10 */ /* 0x000fe400087fe4ff */
[----:B------:R-:W-:Y:S02]  /*44d0*/  IADD3.X R148, R148, UR5, RZ, P1, !PT ;  /* 0x0000000594947c10 */ /* 0x000fe40008ffe4ff */
[----:B------:R-:W-:Y:S02]  /*44e0*/  IADD3.X R144, R144, UR5, RZ, P2, !PT ;  /* 0x0000000590907c10 */ /* 0x000fe400097fe4ff */
[----:B------:R-:W-:Y:S02]  /*44f0*/  IADD3.X R140, R140, UR5, RZ, P3, !PT ;  /* 0x000000058c8c7c10 */ /* 0x000fe40009ffe4ff */
[----:B------:R-:W-:Y:S02]  /*4500*/  IADD3 R154, P6, R154, UR12, RZ ;  /* 0x0000000c9a9a7c10 */ /* 0x000fe4000ffde0ff */
[----:B------:R-:W-:-:S02]  /*4510*/  IADD3 R150, P0, R150, UR12, RZ ;  /* 0x0000000c96967c10 */ /* 0x000fc4000ff1e0ff */
[----:B------:R-:W-:Y:S02]  /*4520*/  IADD3 R146, P1, R146, UR12, RZ ;  /* 0x0000000c92927c10 */ /* 0x000fe4000ff3e0ff */
[----:B------:R-:W-:Y:S02]  /*4530*/  IADD3 R142, P2, R142, UR12, RZ ;  /* 0x0000000c8e8e7c10 */ /* 0x000fe4000ff5e0ff */
[----:B------:R-:W-:Y:S02]  /*4540*/  IADD3 R138, P3, R138, UR12, RZ ;  /* 0x0000000c8a8a7c10 */ /* 0x000fe4000ff7e0ff */
[----:B------:R-:W-:Y:S02]  /*4550*/  IADD3.X R136, R136, UR5, RZ, P4, !PT ;  /* 0x0000000588887c10 */ /* 0x000fe4000a7fe4ff */
        /* <DEDUP_REMOVED lines=11> */
[----:B------:R-:W-:Y:S01]  /*4610*/  IADD3.X R108, R108, UR5, RZ, P4, !PT ;  /* 0x000000056c6c7c10 */ /* 0x000fe2000a7fe4ff */
[----:B------:R-:W-:Y:S01]  /*4620*/  UIADD3 UR9, UR9, -0x20, URZ ;  /* 0xffffffe009097890 */ /* 0x000fe2000fffe03f */
[----:B------:R-:W-:Y:S02]  /*4630*/  IADD3 R106, P4, R11, R106, RZ ;  /* 0x0000006a0b6a7210 */ /* 0x000fe40007f9e0ff */
[----:B------:R-:W-:-:S02]  /*4640*/  IADD3.X R102, R102, UR5, RZ, P6, !PT ;  /* 0x0000000566667c10 */ /* 0x000fc4000b7fe4ff */
[----:B------:R-:W-:Y:S02]  /*4650*/  IADD3.X R100, R100, UR5, RZ, P0, !PT ;  /* 0x0000000564647c10 */ /* 0x000fe400087fe4ff */
[----:B------:R-:W-:Y:S02]  /*4660*/  IADD3.X R98, R98, UR5, RZ, P1, !PT ;  /* 0x0000000562627c10 */ /* 0x000fe40008ffe4ff */
[----:B------:R-:W-:Y:S01]  /*4670*/  IADD3.X R96, R96, UR5, RZ, P2, !PT ;  /* 0x0000000560607c10 */ /* 0x000fe200097fe4ff */
[----:B------:R-:W-:Y:S02]  /*4680*/  WARPGROUP.DEPBAR.LE gsb0, 0x0 ;  /* 0x00008000000079c5 */ /* 0x000fe40000010000 */
[----:B------:R-:W-:Y:S02]  /*4690*/  IADD3.X R94, R94, UR5, RZ, P3, !PT ;  /* 0x000000055e5e7c10 */ /* 0x000fe40009ffe4ff */
[----:B------:R-:W-:Y:S01]  /*46a0*/  LEA.HI.X.SX32 R92, R11, R92, 0x1, P4 ;  /* 0x0000005c0b5c7211 */ /* 0x000fe200020f0eff */
[----:B0-----:R-:W-:Y:S06]  /*46b0*/  @P5 BRA `(.L_x_1) ;  /* 0xffffffe800645947 */ /* 0x001fec000383ffff */
.L_x_0:
[----:B------:R-:W-:Y:S01]  /*46c0*/  F2FP.SATFINITE.E4M3.F32.PACK_AB_MERGE_C R42, R43, R42, RZ ;  /* 0x0000002a2b2a723e */ /* 0x000fe200048070ff */
[----:B-1----:R-:W-:Y:S01]  /*46d0*/  IMAD.SHL.U32 R4, R3, 0x10, RZ ;  /* 0x0000001003047824 */ /* 0x002fe200078e00ff */
[----:B------:R-:W-:Y:S01]  /*46e0*/  F2FP.SATFINITE.E4M3.F32.PACK_AB_MERGE_C R46, R47, R46, RZ ;  /* 0x0000002e2f2e723e */ /* 0x000fe200048070ff */
[----:B------:R-:W-:Y:S01]  /*46f0*/  IMAD.SHL.U32 R5, R3, 0x80, RZ ;  /* 0x0000008003057824 */ /* 0x000fe200078e00ff */
[----:B------:R-:W-:Y:S01]  /*4700*/  F2FP.SATFINITE.E4M3.F32.PACK_AB_MERGE_C R50, R51, R50, RZ ;  /* 0x000000323332723e */ /* 0x000fe200048070ff */
[----:B------:R-:W-:Y:S01]  /*4710*/  ULDC.64 UR6, c[0x0][0x228] ;  /* 0x00008a0000067ab9 */ /* 0x000fe20000000a00 */
[--C-:B------:R-:W-:Y:S01]  /*4720*/  LOP3.LUT R7, R93, 0x7c, R176.reuse, 0xfe, !PT ;  /* 0x0000007c5d077812 */ /* 0x100fe200078efeb0 */
[----:B------:R-:W-:Y:S01]  /*4730*/  IMAD.SHL.U32 R3, R3, 0x8, RZ ;  /* 0x0000000803037824 */ /* 0x000fe200078e00ff */
[----:B------:R-:W-:Y:S01]  /*4740*/  LOP3.LUT R8, R93, 0x6c, R176, 0xfe, !PT ;  /* 0x0000006c5d087812 */ /* 0x000fe200078efeb0 */
[----:B------:R-:W-:Y:S01]  /*4750*/  ULDC UR4, c[0x0][0x244] ;  /* 0x0000910000047ab9 */ /* 0x000fe20000000800 */
[----:B------:R-:W-:Y:S01]  /*4760*/  F2FP.SATFINITE.E4M3.F32.PACK_AB_MERGE_C R24, R25, R24, RZ ;  /* 0x000000181918723e */ /* 0x000fe200048070ff */
[C---:B------:R-:W-:Y:S01]  /*4770*/  IMAD.IADD R172, R93.reuse, 0x1, R172 ;  /* 0x000000015dac7824 */ /* 0x040fe200078e02ac */
[----:B------:R-:W-:Y:S01]  /*4780*/  ISETP.GE.AND P0, PT, R2, UR6, PT ;  /* 0x0000000602007c0c */ /* 0x000fe2000bf06270 */
[----:B------:R-:W-:Y:S01]  /*4790*/  IMAD.IADD R174, R93, 0x1, R174 ;  /* 0x000000015dae7824 */ /* 0x000fe200078e02ae */
[----:B------:R-:W-:-:S02]  /*47a0*/  LOP3.LUT R42, R42, 0xffff, RZ, 0xc0, !PT ;  /* 0x0000ffff2a2a7812 */ /* 0x000fc400078ec0ff */
[----:B------:R-:W-:Y:S02]  /*47b0*/  LOP3.LUT R25, R46, 0xffff, RZ, 0xc0, !PT ;  /* 0x0000ffff2e197812 */ /* 0x000fe400078ec0ff */
[----:B------:R-:W-:Y:S02]  /*47c0*/  LOP3.LUT R50, R50, 0xffff, RZ, 0xc0, !PT ;  /* 0x0000ffff32327812 */ /* 0x000fe400078ec0ff */
[----:B------:R-:W-:Y:S02]  /*47d0*/  F2FP.SATFINITE.E4M3.F32.PACK_AB_MERGE_C R72, R73, R72, RZ ;  /* 0x000000484948723e */ /* 0x000fe400048070ff */
[----:B------:R-:W-:Y:S02]  /*47e0*/  F2FP.SATFINITE.E4M3.F32.PACK_AB_MERGE_C R76, R77, R76, RZ ;  /* 0x0000004c4d4c723e */ /* 0x000fe400048070ff */
[----:B------:R-:W-:Y:S02]  /*47f0*/  F2FP.SATFINITE.E4M3.F32.PACK_AB_MERGE_C R80, R81, R80, RZ ;  /* 0x000000505150723e */ /* 0x000fe400048070ff */
[----:B------:R-:W-:-:S02]  /*4800*/  LOP3.LUT R4, R4, 0x70, RZ, 0xc0, !PT ;  /* 0x0000007004047812 */ /* 0x000fc400078ec0ff */
[----:B------:R-:W-:Y:S02]  /*4810*/  LOP3.LUT R5, R5, 0x400, RZ, 0xc0, !PT ;  /* 0x0000040005057812 */ /* 0x000fe400078ec0ff */
[----:B------:R-:W-:Y:S02]  /*4820*/  F2FP.SATFINITE.E4M3.F32.PACK_AB_MERGE_C R28, R29, R28, RZ ;  /* 0x0000001c1d1c723e */ /* 0x000fe400048070ff */
[----:B------:R-:W-:Y:S02]  /*4830*/  F2FP.SATFINITE.E4M3.F32.PACK_AB_MERGE_C R32, R33, R32, RZ ;  /* 0x000000202120723e */ /* 0x000fe400048070ff */
[----:B------:R-:W-:Y:S02]  /*4840*/  ISETP.LT.AND P1, PT, R7, UR7, !P0 ;  /* 0x0000000707007c0c */ /* 0x000fe4000c721270 */
[----:B------:R-:W-:Y:S02]  /*4850*/  ISETP.LT.AND P5, PT, R8, UR7, !P0 ;  /* 0x0000000708007c0c */ /* 0x000fe4000c7a1270 */
[----:B------:R-:W-:-:S02]  /*4860*/  F2FP.SATFINITE.E4M3.F32.PACK_AB_MERGE_C R27, R27, R26, RZ ;  /* 0x0000001a1b1b723e */ /* 0x000fc400048070ff */
[----:B------:R-:W-:Y:S02]  /*4870*/  F2FP.SATFINITE.E4M3.F32.PACK_AB_MERGE_C R30, R31, R30, RZ ;  /* 0x0000001e1f1e723e */ /* 0x000fe400048070ff */
[----:B------:R-:W-:Y:S02]  /*4880*/  F2FP.SATFINITE.E4M3.F32.PACK_AB_MERGE_C R34, R35, R34, RZ ;  /* 0x000000222322723e */ /* 0x000fe400048070ff */
[----:B------:R-:W-:Y:S02]  /*4890*/  F2FP.SATFINITE.E4M3.F32.PACK_AB_MERGE_C R38, R39, R38, RZ ;  /* 0x000000262726723e */ /* 0x000fe400048070ff */
[----:B------:R-:W-:Y:S02]  /*48a0*/  PRMT R8, R50, 0x3340, R1 ;  /* 0x0000334032087816 */ /* 0x000fe40000000001 */
[----:B------:R-:W-:Y:S02]  /*48b0*/  PRMT R7, R42, 0x3340, R25 ;  /* 0x000033402a077816 */ /* 0x000fe40000000019 */
[----:B------:R-:W-:-:S02]  /*48c0*/  LOP3.LUT R72, R72, 0xffff, RZ, 0xc0, !PT ;  /* 0x0000ffff48487812 */ /* 0x000fc400078ec0ff */
[----:B------:R-:W-:Y:S02]  /*48d0*/  LOP3.LUT R39, R76, 0xffff, RZ, 0xc0, !PT ;  /* 0x0000ffff4c277812 */ /* 0x000fe400078ec0ff */
[----:B------:R-:W-:Y:S02]  /*48e0*/  LOP3.LUT R80, R80, 0xffff, RZ, 0xc0, !PT ;  /* 0x0000ffff50507812 */ /* 0x000fe400078ec0ff */
[----:B------:R-:W-:Y:S02]  /*48f0*/  F2FP.SATFINITE.E4M3.F32.PACK_AB_MERGE_C R40, R41, R40, RZ ;  /* 0x000000282928723e */ /* 0x000fe400048070ff */
[----:B------:R-:W-:Y:S02]  /*4900*/  F2FP.SATFINITE.E4M3.F32.PACK_AB_MERGE_C R44, R45, R44, RZ ;  /* 0x0000002c2d2c723e */ /* 0x000fe400048070ff */
[----:B------:R-:W-:Y:S02]  /*4910*/  IADD3 R4, R5, UR8, R4 ;  /* 0x0000000805047c10 */ /* 0x000fe4000fffe004 */
[----:B------:R-:W-:-:S02]  /*4920*/  LOP3.LUT R3, R3, 0x380, RZ, 0xc0, !PT ;  /* 0x0000038003037812 */ /* 0x000fc400078ec0ff */
[----:B------:R-:W-:Y:S02]  /*4930*/  F2FP.SATFINITE.E4M3.F32.PACK_AB_MERGE_C R56, R57, R56, RZ ;  /* 0x000000383938723e */ /* 0x000fe400048070ff */
[----:B------:R-:W-:Y:S01]  /*4940*/  F2FP.SATFINITE.E4M3.F32.PACK_AB_MERGE_C R60, R61, R60, RZ ;  /* 0x0000003c3d3c723e */ /* 0x000fe200048070ff */
[----:B------:R-:W-:Y:S01]  /*4950*/  IMAD.IADD R26, R3, 0x1, R4 ;  /* 0x00000001031a7824 */ /* 0x000fe200078e0204 */
[----:B------:R-:W-:Y:S02]  /*4960*/  F2FP.SATFINITE.E4M3.F32.PACK_AB_MERGE_C R64, R65, R64, RZ ;  /* 0x000000404140723e */ /* 0x000fe400048070ff */
[----:B------:R-:W-:Y:S02]  /*4970*/  LOP3.LUT R24, R24, 0xffff, RZ, 0xc0, !PT ;  /* 0x0000ffff18187812 */ /* 0x000fe400078ec0ff */
[----:B------:R-:W-:Y:S02]  /*4980*/  LOP3.LUT R32, R32, 0xffff, RZ, 0xc0, !PT ;  /* 0x0000ffff20207812 */ /* 0x000fe400078ec0ff */
[----:B------:R-:W-:-:S02]  /*4990*/  LOP3.LUT R15, R28, 0xffff, RZ, 0xc0, !PT ;  /* 0x0000ffff1c0f7812 */ /* 0x000fc400078ec0ff */
[----:B------:R-:W-:Y:S02]  /*49a0*/  F2FP.SATFINITE.E4M3.F32.PACK_AB_MERGE_C R48, R49, R48, RZ ;  /* 0x000000303130723e */ /* 0x000fe400048070ff */
[----:B------:R-:W-:Y:S02]  /*49b0*/  LOP3.LUT R12, R27, 0xffff, RZ, 0xc0, !PT ;  /* 0x0000ffff1b0c7812 */ /* 0x000fe400078ec0ff */
[----:B------:R-:W-:Y:S02]  /*49c0*/  LOP3.LUT R19, R30, 0xffff, RZ, 0xc0, !PT ;  /* 0x0000ffff1e137812 */ /* 0x000fe400078ec0ff */
[----:B------:R-:W-:Y:S01]  /*49d0*/  LOP3.LUT R34, R34, 0xffff, RZ, 0xc0, !PT ;  /* 0x0000ffff22227812 */ /* 0x000fe200078ec0ff */
[----:B------:R-:W0:Y:S01]  /*49e0*/  S2R R30, SR_TID.X ;  /* 0x00000000001e7919 */ /* 0x000e220000002100 */
[----:B------:R-:W-:Y:S02]  /*49f0*/  PRMT R21, R7, 0x5410, R8 ;  /* 0x0000541007157816 */ /* 0x000fe40000000008 */
[----:B------:R-:W-:-:S02]  /*4a00*/  PRMT R8, R80, 0x3340, R1 ;  /* 0x0000334050087816 */ /* 0x000fc40000000001 */
[----:B------:R-:W-:Y:S02]  /*4a10*/  PRMT R7, R72, 0x3340, R39 ;  /* 0x0000334048077816 */ /* 0x000fe40000000027 */
[----:B------:R-:W-:Y:S02]  /*4a20*/  LOP3.LUT R40, R40, 0xffff, RZ, 0xc0, !PT ;  /* 0x0000ffff28287812 */ /* 0x000fe400078ec0ff */
[----:B------:R-:W-:Y:S02]  /*4a30*/  LOP3.LUT R23, R44, 0xffff, RZ, 0xc0, !PT ;  /* 0x0000ffff2c177812 */ /* 0x000fe400078ec0ff */
[----:B------:R-:W-:Y:S02]  /*4a40*/  PRMT R6, R32, 0x3340, R1 ;  /* 0x0000334020067816 */ /* 0x000fe40000000001 */
[----:B------:R-:W-:Y:S02]  /*4a50*/  PRMT R5, R24, 0x3340, R15 ;  /* 0x0000334018057816 */ /* 0x000fe4000000000f */
[----:B------:R-:W-:-:S02]  /*4a60*/  LOP3.LUT R56, R56, 0xffff, RZ, 0xc0, !PT ;  /* 0x0000ffff38387812 */ /* 0x000fc400078ec0ff */
[----:B------:R-:W-:Y:S02]  /*4a70*/  LOP3.LUT R31, R60, 0xffff, RZ, 0xc0, !PT ;  /* 0x0000ffff3c1f7812 */ /* 0x000fe400078ec0ff */
[----:B------:R-:W-:Y:S02]  /*4a80*/  LOP3.LUT R64, R64, 0xffff, RZ, 0xc0, !PT ;  /* 0x0000ffff40407812 */ /* 0x000fe400078ec0ff */
[----:B------:R-:W-:Y:S02]  /*4a90*/  F2FP.SATFINITE.E4M3.F32.PACK_AB_MERGE_C R74, R75, R74, RZ ;  /* 0x0000004a4b4a723e */ /* 0x000fe400048070ff */
[----:B------:R-:W-:Y:S02]  /*4aa0*/  F2FP.SATFINITE.E4M3.F32.PACK_AB_MERGE_C R78, R79, R78, RZ ;  /* 0x0000004e4f4e723e */ /* 0x000fe400048070ff */
[----:B------:R-:W-:Y:S02]  /*4ab0*/  F2FP.SATFINITE.E4M3.F32.PACK_AB_MERGE_C R82, R83, R82, RZ ;  /* 0x000000525352723e */ /* 0x000fe400048070ff */
[----:B------:R-:W-:-:S02]  /*4ac0*/  LOP3.LUT R48, R48, 0xffff, RZ, 0xc0, !PT ;  /* 0x0000ffff30307812 */ /* 0x000fc400078ec0ff */
[----:B------:R-:W-:Y:S02]  /*4ad0*/  PRMT R4, R34, 0x3340, R1 ;  /* 0x0000334022047816 */ /* 0x000fe40000000001 */
[----:B------:R-:W-:Y:S02]  /*4ae0*/  PRMT R3, R12, 0x3340, R19 ;  /* 0x000033400c037816 */ /* 0x000fe40000000013 */
[----:B------:R-:W-:Y:S02]  /*4af0*/  F2FP.SATFINITE.E4M3.F32.PACK_AB_MERGE_C R58, R59, R58, RZ ;  /* 0x0000003a3b3a723e */ /* 0x000fe400048070ff */
[----:B------:R-:W-:Y:S02]  /*4b00*/  F2FP.SATFINITE.E4M3.F32.PACK_AB_MERGE_C R62, R63, R62, RZ ;  /* 0x0000003e3f3e723e */ /* 0x000fe400048070ff */
[----:B------:R-:W-:Y:S02]  /*4b10*/  F2FP.SATFINITE.E4M3.F32.PACK_AB_MERGE_C R66, R67, R66, RZ ;  /* 0x000000424342723e */ /* 0x000fe400048070ff */
[----:B------:R-:W-:-:S02]  /*4b20*/  PRMT R33, R7, 0x5410, R8 ;  /* 0x0000541007217816 */ /* 0x000fc40000000008 */
[----:B------:R-:W-:Y:S02]  /*4b30*/  SHF.R.U32.HI R7, RZ, 0x8, R40 ;  /* 0x00000008ff077819 */ /* 0x000fe40000011628 */
[----:B------:R-:W-:Y:S02]  /*4b40*/  SHF.R.U32.HI R8, RZ, 0x8, R23 ;  /* 0x00000008ff087819 */ /* 0x000fe40000011617 */
[----:B------:R-:W-:Y:S02]  /*4b50*/  PRMT R9, R5, 0x5410, R6 ;  /* 0x0000541005097816 */ /* 0x000fe40000000006 */
[----:B------:R-:W-:Y:S02]  /*4b60*/  PRMT R11, R64, 0x3340, R1 ;  /* 0x00003340400b7816 */ /* 0x000fe40000000001 */
[----:B------:R-:W-:Y:S02]  /*4b70*/  PRMT R10, R56, 0x3340, R31 ;  /* 0x00003340380a7816 */ /* 0x000fe4000000001f */
[----:B------:R-:W-:-:S02]  /*4b80*/  F2FP.SATFINITE.E4M3.F32.PACK_AB_MERGE_C R36, R37, R36, RZ ;  /* 0x000000242524723e */ /* 0x000fc400048070ff */
[----:B------:R-:W-:Y:S02]  /*4b90*/  PRMT R6, R48, 0x3340, R1 ;  /* 0x0000334030067816 */ /* 0x000fe40000000001 */
[----:B------:R-:W-:Y:S02]  /*4ba0*/  PRMT R5, R40, 0x3340, R23 ;  /* 0x0000334028057816 */ /* 0x000fe40000000017 */
[----:B------:R-:W-:Y:S02]  /*4bb0*/  PRMT R13, R3, 0x5410, R4 ;  /* 0x00005410030d7816 */ /* 0x000fe40000000004 */
[----:B------:R-:W-:Y:S02]  /*4bc0*/  LOP3.LUT R74, R74, 0xffff, RZ, 0xc0, !PT ;  /* 0x0000ffff4a4a7812 */ /* 0x000fe400078ec0ff */
[----:B------:R-:W-:Y:S02]  /*4bd0*/  LOP3.LUT R41, R78, 0xffff, RZ, 0xc0, !PT ;  /* 0x0000ffff4e297812 */ /* 0x000fe400078ec0ff */
[----:B------:R-:W-:-:S02]  /*4be0*/  LOP3.LUT R82, R82, 0xffff, RZ, 0xc0, !PT ;  /* 0x0000ffff52527812 */ /* 0x000fc400078ec0ff */
[----:B------:R-:W-:Y:S02]  /*4bf0*/  LOP3.LUT R58, R58, 0xffff, RZ, 0xc0, !PT ;  /* 0x0000ffff3a3a7812 */ /* 0x000fe400078ec0ff */
[----:B------:R-:W-:Y:S02]  /*4c00*/  LOP3.LUT R37, R62, 0xffff, RZ, 0xc0, !PT ;  /* 0x0000ffff3e257812 */ /* 0x000fe400078ec0ff */
[----:B------:R-:W-:Y:S02]  /*4c10*/  LOP3.LUT R66, R66, 0xffff, RZ, 0xc0, !PT ;  /* 0x0000ffff42427812 */ /* 0x000fe400078ec0ff */
[----:B------:R-:W-:Y:S02]  /*4c20*/  SHF.R.U32.HI R3, RZ, 0x8, R24 ;  /* 0x00000008ff037819 */ /* 0x000fe40000011618 */
[----:B------:R-:W-:Y:S02]  /*4c30*/  SHF.R.U32.HI R4, RZ, 0x8, R15 ;  /* 0x00000008ff047819 */ /* 0x000fe4000001160f */
[----:B------:R-:W-:-:S02]  /*4c40*/  LOP3.LUT R8, R8, 0xffff, RZ, 0xc0, !PT ;  /* 0x0000ffff08087812 */ /* 0x000fc400078ec0ff */
[----:B------:R-:W-:Y:S02]  /*4c50*/  LOP3.LUT R7, R7, 0xffff, RZ, 0xc0, !PT ;  /* 0x0000ffff07077812 */ /* 0x000fe400078ec0ff */
[----:B------:R-:W-:Y:S02]  /*4c60*/  PRMT R27, R10, 0x5410, R11 ;  /* 0x000054100a1b7816 */ /* 0x000fe4000000000b */
[----:B------:R-:W-:Y:S02]  /*4c70*/  PRMT R17, R5, 0x5410, R6 ;  /* 0x0000541005117816 */ /* 0x000fe40000000006 */
[----:B------:R-:W-:Y:S02]  /*4c80*/  PRMT R11, R82, 0x3340, R1 ;  /* 0x00003340520b7816 */ /* 0x000fe40000000001 */
[----:B------:R-:W-:Y:S02]  /*4c90*/  PRMT R10, R74, 0x3340, R41 ;  /* 0x000033404a0a7816 */ /* 0x000fe40000000029 */
[----:B------:R-:W-:-:S02]  /*4ca0*/  PRMT R6, R66, 0x3340, R1 ;  /* 0x0000334042067816 */ /* 0x000fc40000000001 */
[----:B------:R-:W-:Y:S02]  /*4cb0*/  PRMT R5, R58, 0x3340, R37 ;  /* 0x000033403a057816 */ /* 0x000fe40000000025 */
[----:B------:R-:W-:Y:S02]  /*4cc0*/  LOP3.LUT R4, R4, 0xffff, RZ, 0xc0, !PT ;  /* 0x0000ffff04047812 */ /* 0x000fe400078ec0ff */
[----:B------:R-:W-:Y:S02]  /*4cd0*/  LOP3.LUT R3, R3, 0xffff, RZ, 0xc0, !PT ;  /* 0x0000ffff03037812 */ /* 0x000fe400078ec0ff */
[----:B------:R-:W-:Y:S02]  /*4ce0*/  PRMT R14, R7, 0x3340, R8 ;  /* 0x00003340070e7816 */ /* 0x000fe40000000008 */
[----:B------:R-:W-:Y:S02]  /*4cf0*/  SHF.R.U32.HI R7, RZ, 0x8, R56 ;  /* 0x00000008ff077819 */ /* 0x000fe40000011638 */
[----:B------:R-:W-:-:S02]  /*4d00*/  SHF.R.U32.HI R8, RZ, 0x8, R31 ;  /* 0x00000008ff087819 */ /* 0x000fc4000001161f */
[----:B------:R-:W-:Y:S02]  /*4d10*/  PRMT R35, R10, 0x5410, R11 ;  /* 0x000054100a237816 */ /* 0x000fe4000000000b */
[----:B------:R-:W-:Y:S02]  /*4d20*/  PRMT R29, R5, 0x5410, R6 ;  /* 0x00005410051d7816 */ /* 0x000fe40000000006 */
[----:B------:R-:W-:Y:S02]  /*4d30*/  PRMT R10, R3, 0x3340, R4 ;  /* 0x00003340030a7816 */ /* 0x000fe40000000004 */
[----:B------:R-:W-:Y:S02]  /*4d40*/  SHF.R.U32.HI R5, RZ, 0x8, R32 ;  /* 0x00000008ff057819 */ /* 0x000fe40000011620 */
[----:B------:R-:W-:Y:S02]  /*4d50*/  SHF.R.U32.HI R3, RZ, 0x8, R12 ;  /* 0x00000008ff037819 */ /* 0x000fe4000001160c */
[----:B------:R-:W-:-:S02]  /*4d60*/  SHF.R.U32.HI R4, RZ, 0x8, R19 ;  /* 0x00000008ff047819 */ /* 0x000fc40000011613 */
[----:B------:R-:W-:Y:S02]  /*4d70*/  SHF.R.U32.HI R6, RZ, 0x8, R34 ;  /* 0x00000008ff067819 */ /* 0x000fe40000011622 */
[----:B------:R-:W-:Y:S02]  /*4d80*/  LOP3.LUT R8, R8, 0xffff, RZ, 0xc0, !PT ;  /* 0x0000ffff08087812 */ /* 0x000fe400078ec0ff */
[----:B------:R-:W-:Y:S02]  /*4d90*/  LOP3.LUT R7, R7, 0xffff, RZ, 0xc0, !PT ;  /* 0x0000ffff07077812 */ /* 0x000fe400078ec0ff */
[----:B------:R-:W-:Y:S02]  /*4da0*/  LOP3.LUT R5, R5, 0xffff, RZ, 0xc0, !PT ;  /* 0x0000ffff05057812 */ /* 0x000fe400078ec0ff */
[----:B------:R-:W-:Y:S02]  /*4db0*/  LOP3.LUT R4, R4, 0xffff, RZ, 0xc0, !PT ;  /* 0x0000ffff04047812 */ /* 0x000fe400078ec0ff */
[----:B------:R-:W-:-:S02]  /*4dc0*/  LOP3.LUT R3, R3, 0xffff, RZ, 0xc0, !PT ;  /* 0x0000ffff03037812 */ /* 0x000fc400078ec0ff */
[----:B------:R-:W-:Y:S02]  /*4dd0*/  LOP3.LUT R6, R6, 0xffff, RZ, 0xc0, !PT ;  /* 0x0000ffff06067812 */ /* 0x000fe400078ec0ff */
[----:B------:R-:W-:Y:S02]  /*4de0*/  PRMT R18, R7, 0x3340, R8 ;  /* 0x0000334007127816 */ /* 0x000fe40000000008 */
[----:B------:R-:W-:Y:S02]  /*4df0*/  SHF.R.U32.HI R8, RZ, 0x8, R82 ;  /* 0x00000008ff087819 */ /* 0x000fe40000011652 */
[----:B------:R-:W-:Y:S02]  /*4e00*/  PRMT R11, R5, 0x3340, R2 ;  /* 0x00003340050b7816 */ /* 0x000fe40000000002 */
[----:B------:R-:W-:Y:S02]  /*4e10*/  PRMT R12, R3, 0x3340, R4 ;  /* 0x00003340030c7816 */ /* 0x000fe40000000004 */
[----:B------:R-:W-:-:S02]  /*4e20*/  PRMT R15, R6, 0x3340, R1 ;  /* 0x00003340060f7816 */ /* 0x000fc40000000001 */
[----:B------:R-:W-:Y:S02]  /*4e30*/  SHF.R.U32.HI R5, RZ, 0x8, R48 ;  /* 0x00000008ff057819 */ /* 0x000fe40000011630 */
[----:B------:R-:W-:Y:S02]  /*4e40*/  SHF.R.U32.HI R3, RZ, 0x8, R42 ;  /* 0x00000008ff037819 */ /* 0x000fe4000001162a */
[----:B------:R-:W-:Y:S02]  /*4e50*/  SHF.R.U32.HI R4, RZ, 0x8, R25 ;  /* 0x00000008ff047819 */ /* 0x000fe40000011619 */
[----:B------:R-:W-:Y:S02]  /*4e60*/  LOP3.LUT R8, R8, 0xffff, RZ, 0xc0, !PT ;  /* 0x0000ffff08087812 */ /* 0x000fe400078ec0ff */
[----:B------:R-:W-:Y:S02]  /*4e70*/  LOP3.LUT R36, R36, 0xffff, RZ, 0xc0, !PT ;  /* 0x0000ffff24247812 */ /* 0x000fe400078ec0ff */
[----:B------:R-:W-:-:S02]  /*4e80*/  PRMT R11, R10, 0x5410, R11 ;  /* 0x000054100a0b7816 */ /* 0x000fc4000000000b */
[----:B------:R-:W-:Y:S02]  /*4e90*/  LOP3.LUT R5, R5, 0xffff, RZ, 0xc0, !PT ;  /* 0x0000ffff05057812 */ /* 0x000fe400078ec0ff */
[----:B------:R-:W-:Y:S02]  /*4ea0*/  LOP3.LUT R4, R4, 0xffff, RZ, 0xc0, !PT ;  /* 0x0000ffff04047812 */ /* 0x000fe400078ec0ff */
[----:B------:R-:W-:Y:S02]  /*4eb0*/  LOP3.LUT R3, R3, 0xffff, RZ, 0xc0, !PT ;  /* 0x0000ffff03037812 */ /* 0x000fe400078ec0ff */
[----:B------:R-:W-:Y:S02]  /*4ec0*/  PRMT R15, R12, 0x5410, R15 ;  /* 0x000054100c0f7816 */ /* 0x000fe4000000000f */
[----:B------:R-:W-:Y:S02]  /*4ed0*/  LOP3.LUT R38, R38, 0xffff, RZ, 0xc0, !PT ;  /* 0x0000ffff26267812 */ /* 0x000fe400078ec0ff */
[----:B------:R-:W-:-:S02]  /*4ee0*/  PRMT R28, R8, 0x3340, R1 ;  /* 0x00003340081c7816 */ /* 0x000fc40000000001 */
[--C-:B------:R-:W-:Y:S02]  /*4ef0*/  PRMT R8, R9, 0x4210, R36.reuse ;  /* 0x0000421009087816 */ /* 0x100fe40000000024 */
[----:B------:R-:W-:Y:S02]  /*4f00*/  PRMT R9, R11, 0x5210, R36 ;  /* 0x000052100b097816 */ /* 0x000fe40000000024 */
[----:B------:R-:W-:Y:S02]  /*4f10*/  PRMT R19, R5, 0x3340, R2 ;  /* 0x0000334005137816 */ /* 0x000fe40000000002 */
[----:B------:R-:W-:Y:S02]  /*4f20*/  PRMT R16, R3, 0x3340, R4 ;  /* 0x0000334003107816 */ /* 0x000fe40000000004 */
[--C-:B------:R-:W-:Y:S02]  /*4f30*/  PRMT R10, R13, 0x4210, R38.reuse ;  /* 0x000042100d0a7816 */ /* 0x100fe40000000026 */
[----:B------:R-:W-:Y:S01]  /*4f40*/  PRMT R11, R15, 0x5210, R38 ;  /* 0x000052100f0b7816 */ /* 0x000fe20000000026 */
[----:B------:R-:W-:Y:S01]  /*4f50*/  BAR.SYNC.DEFER_BLOCKING 0x0 ;  /* 0x0000000000007b1d */ /* 0x000fe20000010000 */
[----:B------:R-:W-:-:S02]  /*4f60*/  SHF.R.U32.HI R5, RZ, 0x8, R64 ;  /* 0x00000008ff057819 */ /* 0x000fc40000011640 */
[----:B------:R-:W-:Y:S02]  /*4f70*/  SHF.R.U32.HI R4, RZ, 0x8, R37 ;  /* 0x00000008ff047819 */ /* 0x000fe40000011625 */
[----:B------:R-:W-:Y:S02]  /*4f80*/  SHF.R.U32.HI R3, RZ, 0x8, R58 ;  /* 0x00000008ff037819 */ /* 0x000fe4000001163a */
[----:B------:R-:W-:Y:S02]  /*4f90*/  LOP3.LUT R5, R5, 0xffff, RZ, 0xc0, !PT ;  /* 0x0000ffff05057812 */ /* 0x000fe400078ec0ff */
[----:B------:R-:W-:Y:S02]  /*4fa0*/  LOP3.LUT R4, R4, 0xffff, RZ, 0xc0, !PT ;  /* 0x0000ffff04047812 */ /* 0x000fe400078ec0ff */
[----:B------:R-:W-:Y:S02]  /*4fb0*/  LOP3.LUT R3, R3, 0xffff, RZ, 0xc0, !PT ;  /* 0x0000ffff03037812 */ /* 0x000fe400078ec0ff */
[----:B------:R-:W-:-:S02]  /*4fc0*/  PRMT R25, R5, 0x3340, R2 ;  /* 0x0000334005197816 */ /* 0x000fc40000000002 */
[----:B------:R-:W-:Y:S02]  /*4fd0*/  PRMT R20, R3, 0x3340, R4 ;  /* 0x0000334003147816 */ /* 0x000fe40000000004 */
[----:B------:R-:W-:Y:S02]  /*4fe0*/  SHF.R.U32.HI R3, RZ, 0x8, R72 ;  /* 0x00000008ff037819 */ /* 0x000fe40000011648 */
[----:B------:R-:W-:Y:S02]  /*4ff0*/  SHF.R.U32.HI R5, RZ, 0x8, R39 ;  /* 0x00000008ff057819 */ /* 0x000fe40000011627 */
[----:B------:R-:W-:Y:S02]  /*5000*/  LOP3.LUT R24, R3, 0xffff, RZ, 0xc0, !PT ;  /* 0x0000ffff03187812 */ /* 0x000fe400078ec0ff */
[----:B------:R-:W-:Y:S01]  /*5010*/  LOP3.LUT R5, R5, 0xffff, RZ, 0xc0, !PT ;  /* 0x0000ffff05057812 */ /* 0x000fe200078ec0ff */
[----:B------:R-:W-:Y:S01]  /*5020*/  STSM.16.M88.4 [R26], R8 ;  /* 0x000000081a007844 */ /* 0x000fe20000000200 */
[----:B------:R-:W-:-:S02]  /*5030*/  SHF.R.U32.HI R6, RZ, 0x8, R50 ;  /* 0x00000008ff067819 */ /* 0x000fc40000011632 */
[----:B------:R-:W-:Y:S02]  /*5040*/  PRMT R24, R24, 0x3340, R5 ;  /* 0x0000334018187816 */ /* 0x000fe40000000005 */
[----:B------:R-:W-:Y:S02]  /*5050*/  PRMT R5, R14, 0x5410, R19 ;  /* 0x000054100e057816 */ /* 0x000fe40000000013 */
[----:B------:R-:W-:Y:S02]  /*5060*/  PRMT R19, R18, 0x5410, R25 ;  /* 0x0000541012137816 */ /* 0x000fe40000000019 */
[----:B0-----:R-:W-:Y:S02]  /*5070*/  LOP3.LUT R25, R30, 0x7f, RZ, 0xc0, !PT ;  /* 0x0000007f1e197812 */ /* 0x001fe400078ec0ff */
[----:B------:R-:W-:Y:S02]  /*5080*/  LOP3.LUT R6, R6, 0xffff, RZ, 0xc0, !PT ;  /* 0x0000ffff06067812 */ /* 0x000fe400078ec0ff */
[----:B------:R-:W-:Y:S01]  /*5090*/  LEA R25, R25, UR8, 0x4 ;  /* 0x0000000819197c11 */ /* 0x000fe2000f8e20ff */
[----:B------:R-:W-:Y:S01]  /*50a0*/  BAR.SYNC.DEFER_BLOCKING 0x0 ;  /* 0x0000000000007b1d */ /* 0x000fe20000010000 */
[----:B------:R-:W-:-:S02]  /*50b0*/  PRMT R23, R6, 0x3340, R1 ;  /* 0x0000334006177816 */ /* 0x000fc40000000001 */
[----:B------:R-:W-:Y:S02]  /*50c0*/  SHF.R.U32.HI R6, RZ, 0x8, R66 ;  /* 0x00000008ff067819 */ /* 0x000fe40000011642 */
[----:B------:R-:W-:Y:S02]  /*50d0*/  SHF.R.U32.HI R7, RZ, 0x8, R80 ;  /* 0x00000008ff077819 */ /* 0x000fe40000011650 */
[----:B------:R-:W-:Y:S02]  /*50e0*/  LOP3.LUT R6, R6, 0xffff, RZ, 0xc0, !PT ;  /* 0x0000ffff06067812 */ /* 0x000fe400078ec0ff */
[----:B------:R-:W-:Y:S02]  /*50f0*/  SHF.R.U32.HI R4, RZ, 0x8, R74 ;  /* 0x00000008ff047819 */ /* 0x000fe4000001164a */
[----:B------:R-:W-:Y:S02]  /*5100*/  PRMT R31, R6, 0x3340, R1 ;  /* 0x00003340061f7816 */ /* 0x000fe40000000001 */
[----:B------:R-:W-:-:S02]  /*5110*/  SHF.R.U32.HI R6, RZ, 0x8, R41 ;  /* 0x00000008ff067819 */ /* 0x000fc40000011629 */
[----:B------:R-:W-:Y:S02]  /*5120*/  LOP3.LUT R7, R7, 0xffff, RZ, 0xc0, !PT ;  /* 0x0000ffff07077812 */ /* 0x000fe400078ec0ff */
[----:B------:R-:W-:Y:S02]  /*5130*/  F2FP.SATFINITE.E4M3.F32.PACK_AB_MERGE_C R52, R53, R52, RZ ;  /* 0x000000343534723e */ /* 0x000fe400048070ff */
[----:B------:R-:W-:Y:S02]  /*5140*/  F2FP.SATFINITE.E4M3.F32.PACK_AB_MERGE_C R54, R55, R54, RZ ;  /* 0x000000363736723e */ /* 0x000fe400048070ff */
[----:B------:R-:W-:Y:S02]  /*5150*/  LOP3.LUT R6, R6, 0xffff, RZ, 0xc0, !PT ;  /* 0x0000ffff06067812 */ /* 0x000fe400078ec0ff */
[----:B------:R-:W-:Y:S01]  /*5160*/  LOP3.LUT R37, R4, 0xffff, RZ, 0xc0, !PT ;  /* 0x0000ffff04257812 */ /* 0x000fe200078ec0ff */
[----:B------:R-:W0:Y:S01]  /*5170*/  LDS.128 R12, [R25] ;  /* 0x00000000190c7984 */ /* 0x000e220000000c00 */
[----:B------:R-:W-:-:S02]  /*5180*/  PRMT R3, R7, 0x3340, R2 ;  /* 0x0000334007037816 */ /* 0x000fc40000000002 */
[----:B------:R-:W-:Y:S02]  /*5190*/  PRMT R7, R16, 0x5410, R23 ;  /* 0x0000541010077816 */ /* 0x000fe40000000017 */
[----:B------:R-:W-:Y:S02]  /*51a0*/  LOP3.LUT R52, R52, 0xffff, RZ, 0xc0, !PT ;  /* 0x0000ffff34347812 */ /* 0x000fe400078ec0ff */
[----:B------:R-:W-:Y:S02]  /*51b0*/  LOP3.LUT R54, R54, 0xffff, RZ, 0xc0, !PT ;  /* 0x0000ffff36367812 */ /* 0x000fe400078ec0ff */
[----:B------:R-:W-:Y:S02]  /*51c0*/  PRMT R37, R37, 0x3340, R6 ;  /* 0x0000334025257816 */ /* 0x000fe40000000006 */
[--C-:B------:R-:W-:Y:S02]  /*51d0*/  PRMT R4, R17, 0x4210, R52.reuse ;  /* 0x0000421011047816 */ /* 0x100fe40000000034 */
[----:B------:R-:W-:-:S02]  /*51e0*/  PRMT R5, R5, 0x5210, R52 ;  /* 0x0000521005057816 */ /* 0x000fc40000000034 */
[--C-:B------:R-:W-:Y:S02]  /*51f0*/  PRMT R6, R21, 0x4210, R54.reuse ;  /* 0x0000421015067816 */ /* 0x100fe40000000036 */
[----:B------:R-:W-:Y:S01]  /*5200*/  PRMT R7, R7, 0x5210, R54 ;  /* 0x0000521007077816 */ /* 0x000fe20000000036 */
[----:B------:R-:W-:Y:S01]  /*5210*/  BAR.SYNC.DEFER_BLOCKING 0x0 ;  /* 0x0000000000007b1d */ /* 0x000fe20000010000 */
[----:B------:R-:W-:Y:S02]  /*5220*/  F2FP.SATFINITE.E4M3.F32.PACK_AB_MERGE_C R68, R69, R68, RZ ;  /* 0x000000444544723e */ /* 0x000fe400048070ff */
[----:B------:R-:W-:Y:S02]  /*5230*/  F2FP.SATFINITE.E4M3.F32.PACK_AB_MERGE_C R70, R71, R70, RZ ;  /* 0x000000464746723e */ /* 0x000fe400048070ff */
[----:B------:R-:W-:Y:S02]  /*5240*/  LOP3.LUT R68, R68, 0xffff, RZ, 0xc0, !PT ;  /* 0x0000ffff44447812 */ /* 0x000fe400078ec0ff */
[----:B------:R-:W-:-:S02]  /*5250*/  PRMT R31, R20, 0x5410, R31 ;  /* 0x00005410141f7816 */ /* 0x000fc4000000001f */
[----:B------:R-:W-:Y:S02]  /*5260*/  LOP3.LUT R70, R70, 0xffff, RZ, 0xc0, !PT ;  /* 0x0000ffff46467812 */ /* 0x000fe400078ec0ff */
[--C-:B------:R-:W-:Y:S02]  /*5270*/  PRMT R17, R19, 0x5210, R68.reuse ;  /* 0x0000521013117816 */ /* 0x100fe40000000044 */
[----:B------:R-:W-:Y:S02]  /*5280*/  PRMT R16, R27, 0x4210, R68 ;  /* 0x000042101b107816 */ /* 0x000fe40000000044 */
[--C-:B------:R-:W-:Y:S02]  /*5290*/  PRMT R18, R29, 0x4210, R70.reuse ;  /* 0x000042101d127816 */ /* 0x100fe40000000046 */
[----:B------:R-:W-:Y:S02]  /*52a0*/  PRMT R19, R31, 0x5210, R70 ;  /* 0x000052101f137816 */ /* 0x000fe40000000046 */
[----:B------:R-:W-:Y:S01]  /*52b0*/  PRMT R23, R24, 0x5410, R3 ;  /* 0x0000541018177816 */ /* 0x000fe20000000003 */
[----:B------:R-:W-:Y:S01]  /*52c0*/  IMAD R24, R2, UR4, RZ ;  /* 0x0000000402187c24 */ /* 0x000fe2000f8e02ff */
[----:B------:R-:W1:Y:S01]  /*52d0*/  LDC R3, c[0x0][0x248] ;  /* 0x00009200ff037b82 */ /* 0x000e620000000800 */
[----:B------:R-:W-:Y:S01]  /*52e0*/  F2FP.SATFINITE.E4M3.F32.PACK_AB_MERGE_C R84, R85, R84, RZ ;  /* 0x000000545554723e */ /* 0x000fe200048070ff */
[----:B------:R-:W-:Y:S01]  /*52f0*/  ULDC.64 UR4, c[0x0][0x220] ;  /* 0x0000880000047ab9 */ /* 0x000fe20000000a00 */
[----:B------:R-:W-:Y:S01]  /*5300*/  STSM.16.M88.4 [R26], R4 ;  /* 0x000000041a007844 */ /* 0x000fe20000000200 */
[----:B------:R-:W-:-:S02]  /*5310*/  F2FP.SATFINITE.E4M3.F32.PACK_AB_MERGE_C R86, R87, R86, RZ ;  /* 0x000000565756723e */ /* 0x000fc400048070ff */
[----:B------:R-:W-:Y:S02]  /*5320*/  LOP3.LUT R22, R93, R176, RZ, 0xfc, !PT ;  /* 0x000000b05d167212 */ /* 0x000fe400078efcff */
[----:B------:R-:W-:Y:S01]  /*5330*/  BAR.SYNC.DEFER_BLOCKING 0x0 ;  /* 0x0000000000007b1d */ /* 0x000fe20000010000 */
[----:B------:R-:W-:Y:S02]  /*5340*/  LOP3.LUT R84, R84, 0xffff, RZ, 0xc0, !PT ;  /* 0x0000ffff54547812 */ /* 0x000fe400078ec0ff */
[----:B------:R-:W-:Y:S02]  /*5350*/  PRMT R37, R37, 0x5410, R28 ;  /* 0x0000541025257816 */ /* 0x000fe4000000001c */
[----:B------:R-:W-:Y:S02]  /*5360*/  LOP3.LUT R86, R86, 0xffff, RZ, 0xc0, !PT ;  /* 0x0000ffff56567812 */ /* 0x000fe400078ec0ff */
[----:B------:R-:W-:Y:S02]  /*5370*/  PRMT R21, R23, 0x5210, R84 ;  /* 0x0000521017157816 */ /* 0x000fe40000000054 */
[----:B------:R-:W-:-:S02]  /*5380*/  ISETP.LT.AND P3, PT, R22, UR7, !P0 ;  /* 0x0000000716007c0c */ /* 0x000fc4000c761270 */
[----:B------:R-:W-:Y:S02]  /*5390*/  PRMT R20, R33, 0x4210, R84 ;  /* 0x0000421021147816 */ /* 0x000fe40000000054 */
[----:B------:R-:W-:Y:S02]  /*53a0*/  PRMT R23, R37, 0x5210, R86 ;  /* 0x0000521025177816 */ /* 0x000fe40000000056 */
[----:B------:R-:W-:Y:S01]  /*53b0*/  LOP3.LUT R105, R93, 0x7a, R176, 0xfe, !PT ;  /* 0x0000007a5d697812 */ /* 0x000fe200078efeb0 */
[----:B-1----:R-:W-:Y:S01]  /*53c0*/  IMAD R27, R22, R3, RZ ;  /* 0x00000003161b7224 */ /* 0x002fe200078e02ff */
[----:B------:R-:W-:Y:S02]  /*53d0*/  PRMT R22, R35, 0x4210, R86 ;  /* 0x0000421023167816 */ /* 0x000fe40000000056 */
[C-C-:B------:R-:W-:Y:S02]  /*53e0*/  LOP3.LUT R95, R93.reuse, 0x78, R176.reuse, 0xfe, !PT ;  /* 0x000000785d5f7812 */ /* 0x140fe400078efeb0 */
[C-C-:B------:R-:W-:Y:S01]  /*53f0*/  LOP3.LUT R99, R93.reuse, 0x76, R176.reuse, 0xfe, !PT ;  /* 0x000000765d637812 */ /* 0x140fe200078efeb0 */
[----:B------:R-:W1:Y:S01]  /*5400*/  LDS.128 R8, [R25] ;  /* 0x0000000019087984 */ /* 0x000e620000000c00 */
[----:B------:R-:W-:-:S02]  /*5410*/  LOP3.LUT R91, R93, 0x74, R176, 0xfe, !PT ;  /* 0x000000745d5b7812 */ /* 0x000fc400078efeb0 */
[C-C-:B------:R-:W-:Y:S01]  /*5420*/  LOP3.LUT R101, R93.reuse, 0x72, R176.reuse, 0xfe, !PT ;  /* 0x000000725d657812 */ /* 0x140fe200078efeb0 */
[----:B------:R-:W-:Y:S01]  /*5430*/  BAR.SYNC.DEFER_BLOCKING 0x0 ;  /* 0x0000000000007b1d */ /* 0x000fe20000010000 */
[C-C-:B------:R-:W-:Y:S02]  /*5440*/  LOP3.LUT R103, R93.reuse, 0x70, R176.reuse, 0xfe, !PT ;  /* 0x000000705d677812 */ /* 0x140fe400078efeb0 */
[C-C-:B------:R-:W-:Y:S02]  /*5450*/  LOP3.LUT R108, R93.reuse, 0x6a, R176.reuse, 0xfe, !PT ;  /* 0x0000006a5d6c7812 */ /* 0x140fe400078efeb0 */
[C-C-:B------:R-:W-:Y:S02]  /*5460*/  LOP3.LUT R107, R93.reuse, 0x68, R176.reuse, 0xfe, !PT ;  /* 0x000000685d6b7812 */ /* 0x140fe400078efeb0 */
[C-C-:B------:R-:W-:Y:S02]  /*5470*/  LOP3.LUT R109, R93.reuse, 0x66, R176.reuse, 0xfe, !PT ;  /* 0x000000665d6d7812 */ /* 0x140fe400078efeb0 */
[----:B------:R-:W-:-:S02]  /*5480*/  LOP3.LUT R110, R93, 0x64, R176, 0xfe, !PT ;  /* 0x000000645d6e7812 */ /* 0x000fc400078efeb0 */
[C-C-:B------:R-:W-:Y:S02]  /*5490*/  LOP3.LUT R112, R93.reuse, 0x62, R176.reuse, 0xfe, !PT ;  /* 0x000000625d707812 */ /* 0x140fe400078efeb0 */
[C-C-:B------:R-:W-:Y:S02]  /*54a0*/  LOP3.LUT R111, R93.reuse, 0x60, R176.reuse, 0xfe, !PT ;  /* 0x000000605d6f7812 */ /* 0x140fe400078efeb0 */
[C-C-:B------:R-:W-:Y:S02]  /*54b0*/  LOP3.LUT R113, R93.reuse, 0x5c, R176.reuse, 0xfe, !PT ;  /* 0x0000005c5d717812 */ /* 0x140fe400078efeb0 */
[C-C-:B------:R-:W-:Y:S02]  /*54c0*/  LOP3.LUT R114, R93.reuse, 0x5a, R176.reuse, 0xfe, !PT ;  /* 0x0000005a5d727812 */ /* 0x140fe400078efeb0 */
[C-C-:B------:R-:W-:Y:S02]  /*54d0*/  LOP3.LUT R115, R93.reuse, 0x58, R176.reuse, 0xfe, !PT ;  /* 0x000000585d737812 */ /* 0x140fe400078efeb0 */
[----:B------:R-:W-:-:S02]  /*54e0*/  LOP3.LUT R117, R93, 0x56, R176, 0xfe, !PT ;  /* 0x000000565d757812 */ /* 0x000fc400078efeb0 */
[C-C-:B------:R-:W-:Y:S01]  /*54f0*/  LOP3.LUT R116, R93.reuse, 0x54, R176.reuse, 0xfe, !PT ;  /* 0x000000545d747812 */ /* 0x140fe200078efeb0 */
[----:B------:R-:W-:Y:S01]  /*5500*/  STSM.16.M88.4 [R26], R16 ;  /* 0x000000101a007844 */ /* 0x000fe20000000200 */
[C-C-:B------:R-:W-:Y:S02]  /*5510*/  LOP3.LUT R118, R93.reuse, 0x52, R176.reuse, 0xfe, !PT ;  /* 0x000000525d767812 */ /* 0x140fe400078efeb0 */
[C-C-:B------:R-:W-:Y:S01]  /*5520*/  LOP3.LUT R119, R93.reuse, 0x50, R176.reuse, 0xfe, !PT ;  /* 0x000000505d777812 */ /* 0x140fe200078efeb0 */
[----:B------:R-:W-:Y:S01]  /*5530*/  BAR.SYNC.DEFER_BLOCKING 0x0 ;  /* 0x0000000000007b1d */ /* 0x000fe20000010000 */
        /* <DEDUP_REMOVED lines=9> */
[C-C-:B------:R-:W-:Y:S02]  /*55d0*/  LOP3.LUT R129, R93.reuse, 0x38, R176.reuse, 0xfe, !PT ;  /* 0x000000385d817812 */ /* 0x140fe400078efeb0 */
[C-C-:B------:R-:W-:Y:S02]  /*55e0*/  LOP3.LUT R130, R93.reuse, 0x36, R176.reuse, 0xfe, !PT ;  /* 0x000000365d827812 */ /* 0x140fe400078efeb0 */
[C-C-:B------:R-:W-:Y:S01]  /*55f0*/  LOP3.LUT R131, R93.reuse, 0x34, R176.reuse, 0xfe, !PT ;  /* 0x000000345d837812 */ /* 0x140fe200078efeb0 */
[----:B------:R-:W2:Y:S01]  /*5600*/  LDS.128 R4, [R25] ;  /* 0x0000000019047984 */ /* 0x000ea20000000c00 */
[C-C-:B------:R-:W-:Y:S02]  /*5610*/  LOP3.LUT R132, R93.reuse, 0x32, R176.reuse, 0xfe, !PT ;  /* 0x000000325d847812 */ /* 0x140fe400078efeb0 */
[C-C-:B------:R-:W-:Y:S01]  /*5620*/  LOP3.LUT R133, R93.reuse, 0x30, R176.reuse, 0xfe, !PT ;  /* 0x000000305d857812 */ /* 0x140fe200078efeb0 */
[----:B------:R-:W-:Y:S01]  /*5630*/  BAR.SYNC.DEFER_BLOCKING 0x0 ;  /* 0x0000000000007b1d */ /* 0x000fe20000010000 */
        /* <DEDUP_REMOVED lines=11> */
[C-C-:B------:R-:W-:Y:S01]  /*56f0*/  LOP3.LUT R92, R93.reuse, 0x14, R176.reuse, 0xfe, !PT ;  /* 0x000000145d5c7812 */ /* 0x140fe200078efeb0 */
[----:B------:R3:W-:Y:S01]  /*5700*/  STSM.16.M88.4 [R26], R20 ;  /* 0x000000141a007844 */ /* 0x0007e20000000200 */
[----:B------:R-:W-:-:S02]  /*5710*/  LOP3.LUT R94, R93, 0x12, R176, 0xfe, !PT ;  /* 0x000000125d5e7812 */ /* 0x000fc400078efeb0 */
[C-C-:B------:R-:W-:Y:S02]  /*5720*/  LOP3.LUT R96, R93.reuse, 0x10, R176.reuse, 0xfe, !PT ;  /* 0x000000105d607812 */ /* 0x140fe400078efeb0 */
[C-C-:B------:R-:W-:Y:S02]  /*5730*/  LOP3.LUT R98, R93.reuse, 0xc, R176.reuse, 0xfe, !PT ;  /* 0x0000000c5d627812 */ /* 0x140fe400078efeb0 */
[C-C-:B------:R-:W-:Y:S02]  /*5740*/  LOP3.LUT R100, R93.reuse, 0xa, R176.reuse, 0xfe, !PT ;  /* 0x0000000a5d647812 */ /* 0x140fe400078efeb0 */
[C-C-:B------:R-:W-:Y:S02]  /*5750*/  LOP3.LUT R102, R93.reuse, 0x8, R176.reuse, 0xfe, !PT ;  /* 0x000000085d667812 */ /* 0x140fe400078efeb0 */
[C-C-:B------:R-:W-:Y:S02]  /*5760*/  LOP3.LUT R104, R93.reuse, 0x6, R176.reuse, 0xfe, !PT ;  /* 0x000000065d687812 */ /* 0x140fe400078efeb0 */
[----:B------:R-:W-:-:S02]  /*5770*/  LOP3.LUT R106, R93, 0x4, R176, 0xfe, !PT ;  /* 0x000000045d6a7812 */ /* 0x000fc400078efeb0 */
[----:B------:R-:W-:Y:S01]  /*5780*/  LOP3.LUT R176, R93, 0x2, R176, 0xfe, !PT ;  /* 0x000000025db07812 */ /* 0x000fe200078efeb0 */
[-C--:B---3--:R-:W-:Y:S01]  /*5790*/  IMAD R21, R104, R3.reuse, RZ ;  /* 0x0000000368157224 */ /* 0x088fe200078e02ff */
[----:B------:R-:W-:Y:S01]  /*57a0*/  BAR.SYNC.DEFER_BLOCKING 0x0 ;  /* 0x0000000000007b1d */ /* 0x000fe20000010000 */
[----:B------:R-:W-:Y:S01]  /*57b0*/  IADD3 R2, P2, R24, UR4, RZ ;  /* 0x0000000418027c10 */ /* 0x000fe2000ff5e0ff */
[-C--:B------:R-:W-:Y:S01]  /*57c0*/  IMAD R31, R106, R3.reuse, RZ ;  /* 0x000000036a1f7224 */ /* 0x080fe200078e02ff */
[----:B0-----:R-:W-:Y:S01]  /*57d0*/  PRMT R37, R12, 0x7770, RZ ;  /* 0x000077700c257816 */ /* 0x001fe200000000ff */
[-C--:B------:R-:W-:Y:S01]  /*57e0*/  IMAD R29, R176, R3.reuse, RZ ;  /* 0x00000003b01d7224 */ /* 0x080fe200078e02ff */
[----:B------:R-:W-:Y:S01]  /*57f0*/  LEA.HI.X.SX32 R24, R24, UR5, 0x1, P2 ;  /* 0x0000000518187c11 */ /* 0x000fe200090f0eff */
[----:B------:R-:W-:Y:S01]  /*5800*/  IMAD R23, R102, R3, RZ ;  /* 0x0000000366177224 */ /* 0x000fe200078e02ff */
[----:B------:R-:W-:Y:S02]  /*5810*/  IADD3 R16, P6, R27, R2, RZ ;  /* 0x000000021b107210 */ /* 0x000fe40007fde0ff */
[----:B------:R-:W-:-:S02]  /*5820*/  ISETP.LT.AND P2, PT, R176, UR7, !P0 ;  /* 0x00000007b0007c0c */ /* 0x000fc4000c741270 */
[----:B------:R-:W-:Y:S02]  /*5830*/  IADD3 R18, P4, R29, R2, RZ ;  /* 0x000000021d127210 */ /* 0x000fe40007f9e0ff */
[-C--:B------:R-:W-:Y:S01]  /*5840*/  LEA.HI.X.SX32 R17, R27, R24.reuse, 0x1, P6 ;  /* 0x000000181b117211 */ /* 0x080fe200030f0eff */
[----:B------:R-:W-:Y:S01]  /*5850*/  IMAD R27, R3, 0x20, R27 ;  /* 0x00000020031b7824 */ /* 0x000fe200078e021b */
[----:B------:R-:W-:Y:S02]  /*5860*/  ISETP.LT.AND P6, PT, R106, UR7, !P0 ;  /* 0x000000076a007c0c */ /* 0x000fe4000c7c1270 */
[----:B------:R-:W-:Y:S02]  /*5870*/  LEA.HI.X.SX32 R19, R29, R24, 0x1, P4 ;  /* 0x000000181d137211 */ /* 0x000fe400020f0eff */
[----:B------:R-:W-:Y:S02]  /*5880*/  IADD3 R28, P4, R31, R2, RZ ;  /* 0x000000021f1c7210 */ /* 0x000fe40007f9e0ff */
[----:B------:R-:W-:-:S02]  /*5890*/  PRMT R33, R13, 0x7770, RZ ;  /* 0x000077700d217816 */ /* 0x000fc400000000ff */
[----:B------:R-:W-:Y:S01]  /*58a0*/  LEA.HI.X.SX32 R29, R31, R24, 0x1, P4 ;  /* 0x000000181f1d7211 */ /* 0x000fe200020f0eff */
[----:B------:R0:W-:Y:S01]  /*58b0*/  @P3 STG.E.U8 desc[UR10][R16.64], R37 ;  /* 0x0000002510003986 */ /* 0x0001e2000c10110a */
[----:B------:R-:W-:Y:S02]  /*58c0*/  ISETP.LT.AND P3, PT, R104, UR7, !P0 ;  /* 0x0000000768007c0c */ /* 0x000fe4000c761270 */
[----:B------:R-:W-:Y:S01]  /*58d0*/  PRMT R35, R14, 0x7770, RZ ;  /* 0x000077700e237816 */ /* 0x000fe200000000ff */
[----:B------:R3:W-:Y:S01]  /*58e0*/  @P2 STG.E.U8 desc[UR10][R18.64], R33 ;  /* 0x0000002112002986 */ /* 0x0007e2000c10110a */
[C---:B------:R-:W-:Y:S02]  /*58f0*/  IADD3 R20, P4, R21.reuse, R2, RZ ;  /* 0x0000000215147210 */ /* 0x040fe40007f9e0ff */
[----:B------:R-:W-:Y:S01]  /*5900*/  ISETP.LT.AND P2, PT, R102, UR7, !P0 ;  /* 0x0000000766007c0c */ /* 0x000fe2000c741270 */
[----:B------:R4:W-:Y:S01]  /*5910*/  @P6 STG.E.U8 desc[UR10][R28.64], R35 ;  /* 0x000000231c006986 */ /* 0x0009e2000c10110a */
[----:B------:R-:W-:-:S02]  /*5920*/  LEA.HI.X.SX32 R21, R21, R24, 0x1, P4 ;  /* 0x0000001815157211 */ /* 0x000fc400020f0eff */
[----:B------:R-:W-:Y:S02]  /*5930*/  ISETP.LT.AND P4, PT, R100, UR7, !P0 ;  /* 0x0000000764007c0c */ /* 0x000fe4000c781270 */
[----:B0-----:R-:W-:Y:S02]  /*5940*/  IADD3 R16, P6, R23, R2, RZ ;  /* 0x0000000217107210 */ /* 0x001fe40007fde0ff */
[----:B------:R-:W-:Y:S01]  /*5950*/  PRMT R31, R12, 0x7771, RZ ;  /* 0x000077710c1f7816 */ /* 0x000fe200000000ff */
[-C--:B---3--:R-:W-:Y:S01]  /*5960*/  IMAD R19, R100, R3.reuse, RZ ;  /* 0x0000000364137224 */ /* 0x088fe200078e02ff */
[----:B------:R-:W-:Y:S02]  /*5970*/  PRMT R33, R15, 0x7770, RZ ;  /* 0x000077700f217816 */ /* 0x000fe400000000ff */
[----:B------:R-:W-:Y:S01]  /*5980*/  LEA.HI.X.SX32 R17, R23, R24, 0x1, P6 ;  /* 0x0000001817117211 */ /* 0x000fe200030f0eff */
[CC--:B------:R-:W-:Y:S01]  /*5990*/  IMAD R23, R98.reuse, R3.reuse, RZ ;  /* 0x0000000362177224 */ /* 0x0c0fe200078e02ff */
[C---:B------:R-:W-:Y:S01]  /*59a0*/  IADD3 R18, P6, R19.reuse, R2, RZ ;  /* 0x0000000213127210 */ /* 0x040fe20007fde0ff */
[----:B------:R0:W-:Y:S01]  /*59b0*/  @P3 STG.E.U8 desc[UR10][R20.64], R33 ;  /* 0x0000002114003986 */ /* 0x0001e2000c10110a */
[----:B------:R-:W-:Y:S01]  /*59c0*/  ISETP.LT.AND P3, PT, R98, UR7, !P0 ;  /* 0x0000000762007c0c */ /* 0x000fe2000c761270 */
[----:B----4-:R-:W-:Y:S01]  /*59d0*/  IMAD R29, R172, R3, RZ ;  /* 0x00000003ac1d7224 */ /* 0x010fe200078e02ff */
[----:B------:R-:W-:Y:S01]  /*59e0*/  LEA.HI.X.SX32 R19, R19, R24, 0x1, P6 ;  /* 0x0000001813137211 */ /* 0x000fe200030f0eff */
[----:B------:R3:W-:Y:S01]  /*59f0*/  @P2 STG.E.U8 desc[UR10][R16.64], R31 ;  /* 0x0000001f10002986 */ /* 0x0007e2000c10110a */
[----:B------:R-:W-:-:S02]  /*5a00*/  PRMT R35, R13, 0x7771, RZ ;  /* 0x000077710d237816 */ /* 0x000fc400000000ff */
[C---:B------:R-:W-:Y:S02]  /*5a10*/  IADD3 R22, P6, R23.reuse, R2, RZ ;  /* 0x0000000217167210 */ /* 0x040fe40007fde0ff */
[----:B------:R-:W-:Y:S01]  /*5a20*/  ISETP.LT.AND P2, PT, R172, UR7, !P0 ;  /* 0x00000007ac007c0c */ /* 0x000fe2000c741270 */
[----:B------:R4:W-:Y:S01]  /*5a30*/  @P4 STG.E.U8 desc[UR10][R18.64], R35 ;  /* 0x0000002312004986 */ /* 0x0009e2000c10110a */
[----:B------:R-:W-:Y:S02]  /*5a40*/  LEA.HI.X.SX32 R23, R23, R24, 0x1, P6 ;  /* 0x0000001817177211 */ /* 0x000fe400030f0eff */
[----:B0-----:R-:W-:Y:S02]  /*5a50*/  IADD3 R20, P4, R29, R2, RZ ;  /* 0x000000021d147210 */ /* 0x001fe40007f9e0ff */
[----:B------:R-:W-:Y:S01]  /*5a60*/  PRMT R33, R14, 0x7771, RZ ;  /* 0x000077710e217816 */ /* 0x000fe200000000ff */
[C---:B---3--:R-:W-:Y:S01]  /*5a70*/  IMAD R17, R96.reuse, R3, RZ ;  /* 0x0000000360117224 */ /* 0x048fe200078e02ff */
[----:B------:R-:W-:-:S02]  /*5a80*/  ISETP.LT.AND P6, PT, R96, UR7, !P0 ;  /* 0x0000000760007c0c */ /* 0x000fc4000c7c1270 */
[----:B------:R-:W-:Y:S01]  /*5a90*/  LEA.HI.X.SX32 R21, R29, R24, 0x1, P4 ;  /* 0x000000181d157211 */ /* 0x000fe200020f0eff */
[----:B------:R0:W-:Y:S01]  /*5aa0*/  @P3 STG.E.U8 desc[UR10][R22.64], R33 ;  /* 0x0000002116003986 */ /* 0x0001e2000c10110a */
[----:B------:R-:W-:Y:S01]  /*5ab0*/  IADD3 R16, P4, R17, R2, RZ ;  /* 0x0000000211107210 */ /* 0x000fe20007f9e0ff */
[CC--:B----4-:R-:W-:Y:S01]  /*5ac0*/  IMAD R19, R94.reuse, R3.reuse, RZ ;  /* 0x000000035e137224 */ /* 0x0d0fe200078e02ff */
[----:B------:R-:W-:Y:S01]  /*5ad0*/  ISETP.LT.AND P3, PT, R94, UR7, !P0 ;  /* 0x000000075e007c0c */ /* 0x000fe2000c761270 */
[----:B------:R-:W-:Y:S01]  /*5ae0*/  IMAD R29, R92, R3, RZ ;  /* 0x000000035c1d7224 */ /* 0x000fe200078e02ff */
[----:B------:R-:W-:Y:S02]  /*5af0*/  PRMT R31, R15, 0x7771, RZ ;  /* 0x000077710f1f7816 */ /* 0x000fe400000000ff */
[----:B------:R-:W-:Y:S02]  /*5b00*/  LEA.HI.X.SX32 R17, R17, R24, 0x1, P4 ;  /* 0x0000001811117211 */ /* 0x000fe400020f0eff */
[----:B------:R-:W-:Y:S01]  /*5b10*/  PRMT R35, R12, 0x7772, RZ ;  /* 0x000077720c237816 */ /* 0x000fe200000000ff */
[----:B------:R3:W-:Y:S01]  /*5b20*/  @P2 STG.E.U8 desc[UR10][R20.64], R31 ;  /* 0x0000001f14002986 */ /* 0x0007e2000c10110a */
[----:B------:R-:W-:-:S02]  /*5b30*/  IADD3 R18, P4, R19, R2, RZ ;  /* 0x0000000213127210 */ /* 0x000fc40007f9e0ff */
[----:B0-----:R-:W-:Y:S01]  /*5b40*/  PRMT R33, R13, 0x7772, RZ ;  /* 0x000077720d217816 */ /* 0x001fe200000000ff */
[----:B------:R0:W-:Y:S01]  /*5b50*/  @P6 STG.E.U8 desc[UR10][R16.64], R35 ;  /* 0x0000002310006986 */ /* 0x0001e2000c10110a */
[----:B------:R-:W-:Y:S02]  /*5b60*/  LEA.HI.X.SX32 R19, R19, R24, 0x1, P4 ;  /* 0x0000001813137211 */ /* 0x000fe400020f0eff */
[----:B------:R-:W-:Y:S02]  /*5b70*/  ISETP.LT.AND P2, PT, R92, UR7, !P0 ;  /* 0x000000075c007c0c */ /* 0x000fe4000c741270 */
[C---:B------:R-:W-:Y:S01]  /*5b80*/  IADD3 R22, P6, R29.reuse, R2, RZ ;  /* 0x000000021d167210 */ /* 0x040fe20007fde0ff */
[----:B------:R4:W-:Y:S01]  /*5b90*/  @P3 STG.E.U8 desc[UR10][R18.64], R33 ;  /* 0x0000002112003986 */ /* 0x0009e2000c10110a */
[C---:B------:R-:W-:Y:S01]  /*5ba0*/  ISETP.LT.AND P4, PT, R90.reuse, UR7, !P0 ;  /* 0x000000075a007c0c */ /* 0x040fe2000c781270 */
[-C--:B---3--:R-:W-:Y:S01]  /*5bb0*/  IMAD R21, R90, R3.reuse, RZ ;  /* 0x000000035a157224 */ /* 0x088fe200078e02ff */
[----:B------:R-:W-:Y:S01]  /*5bc0*/  LEA.HI.X.SX32 R23, R29, R24, 0x1, P6 ;  /* 0x000000181d177211 */ /* 0x000fe200030f0eff */
[-C--:B------:R-:W-:Y:S01]  /*5bd0*/  IMAD R29, R88, R3.reuse, RZ ;  /* 0x00000003581d7224 */ /* 0x080fe200078e02ff */
[C---:B------:R-:W-:Y:S01]  /*5be0*/  ISETP.LT.AND P3, PT, R89.reuse, UR7, !P0 ;  /* 0x0000000759007c0c */ /* 0x040fe2000c761270 */
[----:B------:R-:W-:Y:S01]  /*5bf0*/  IMAD R89, R89, R3, RZ ;  /* 0x0000000359597224 */ /* 0x000fe200078e02ff */
[----:B------:R-:W-:-:S02]  /*5c00*/  IADD3 R20, P6, R21, R2, RZ ;  /* 0x0000000215147210 */ /* 0x000fc40007fde0ff */
[----:B------:R-:W-:Y:S02]  /*5c10*/  PRMT R31, R14, 0x7772, RZ ;  /* 0x000077720e1f7816 */ /* 0x000fe400000000ff */
[----:B------:R-:W-:Y:S02]  /*5c20*/  LEA.HI.X.SX32 R21, R21, R24, 0x1, P6 ;  /* 0x0000001815157211 */ /* 0x000fe400030f0eff */
[----:B0-----:R-:W-:Y:S01]  /*5c30*/  PRMT R35, R15, 0x7772, RZ ;  /* 0x000077720f237816 */ /* 0x001fe200000000ff */
[----:B------:R0:W-:Y:S01]  /*5c40*/  @P2 STG.E.U8 desc[UR10][R22.64], R31 ;  /* 0x0000001f16002986 */ /* 0x0001e2000c10110a */
[-C--:B------:R-:W-:Y:S02]  /*5c50*/  IADD3 R16, P6, R89, R2.reuse, RZ ;  /* 0x0000000259107210 */ /* 0x080fe40007fde0ff */
[----:B------:R-:W-:Y:S01]  /*5c60*/  ISETP.LT.AND P2, PT, R88, UR7, !P0 ;  /* 0x0000000758007c0c */ /* 0x000fe2000c741270 */
[----:B------:R3:W-:Y:S01]  /*5c70*/  @P4 STG.E.U8 desc[UR10][R20.64], R35 ;  /* 0x0000002314004986 */ /* 0x0007e2000c10110a */
[----:B----4-:R-:W-:-:S02]  /*5c80*/  IADD3 R18, P4, R29, R2, RZ ;  /* 0x000000021d127210 */ /* 0x010fc40007f9e0ff */
[-C--:B------:R-:W-:Y:S02]  /*5c90*/  LEA.HI.X.SX32 R17, R89, R24.reuse, 0x1, P6 ;  /* 0x0000001859117211 */ /* 0x080fe400030f0eff */
[----:B------:R-:W-:Y:S02]  /*5ca0*/  ISETP.LT.AND P6, PT, R0, UR7, !P0 ;  /* 0x0000000700007c0c */ /* 0x000fe4000c7c1270 */
[----:B------:R-:W-:Y:S01]  /*5cb0*/  PRMT R33, R12, 0x7773, RZ ;  /* 0x000077730c217816 */ /* 0x000fe200000000ff */
[-C--:B0-----:R-:W-:Y:S01]  /*5cc0*/  IMAD R23, R0, R3.reuse, RZ ;  /* 0x0000000300177224 */ /* 0x081fe200078e02ff */
[----:B------:R-:W-:Y:S01]  /*5cd0*/  LEA.HI.X.SX32 R19, R29, R24, 0x1, P4 ;  /* 0x000000181d137211 */ /* 0x000fe200020f0eff */
[----:B------:R-:W-:Y:S01]  /*5ce0*/  VIADD R0, R97, 0x2e ;  /* 0x0000002e61007836 */ /* 0x000fe20000000000 */
[----:B------:R-:W-:Y:S01]  /*5cf0*/  PRMT R31, R13, 0x7773, RZ ;  /* 0x000077730d1f7816 */ /* 0x000fe200000000ff */
[C---:B---3--:R-:W-:Y:S01]  /*5d00*/  IMAD R21, R174.reuse, R3, RZ ;  /* 0x00000003ae157224 */ /* 0x048fe200078e02ff */
[----:B------:R-:W-:Y:S01]  /*5d10*/  IADD3 R12, P4, R23, R2, RZ ;  /* 0x00000002170c7210 */ /* 0x000fe20007f9e0ff */
[----:B------:R0:W-:Y:S01]  /*5d20*/  @P3 STG.E.U8 desc[UR10][R16.64], R33 ;  /* 0x0000002110003986 */ /* 0x0001e2000c10110a */
[----:B------:R-:W-:-:S02]  /*5d30*/  ISETP.LT.AND P3, PT, R174, UR7, !P0 ;  /* 0x00000007ae007c0c */ /* 0x000fc4000c761270 */
[----:B------:R-:W-:Y:S01]  /*5d40*/  LEA.HI.X.SX32 R13, R23, R24, 0x1, P4 ;  /* 0x00000018170d7211 */ /* 0x000fe200020f0eff */
[----:B------:R-:W-:Y:S01]  /*5d50*/  @P2 STG.E.U8 desc[UR10][R18.64], R31 ;  /* 0x0000001f12002986 */ /* 0x000fe2000c10110a */
[----:B------:R-:W-:Y:S02]  /*5d60*/  PRMT R29, R14, 0x7773, RZ ;  /* 0x000077730e1d7816 */ /* 0x000fe400000000ff */
[-C--:B------:R-:W-:Y:S02]  /*5d70*/  IADD3 R20, P4, R21, R2.reuse, RZ ;  /* 0x0000000215147210 */ /* 0x080fe40007f9e0ff */
[----:B------:R-:W-:Y:S01]  /*5d80*/  ISETP.LT.AND P2, PT, R140, UR7, !P0 ;  /* 0x000000078c007c0c */ /* 0x000fe2000c741270 */
[----:B------:R3:W-:Y:S01]  /*5d90*/  @P6 STG.E.U8 desc[UR10][R12.64], R29 ;  /* 0x0000001d0c006986 */ /* 0x0007e2000c10110a */
[----:B------:R-:W-:Y:S01]  /*5da0*/  IADD3 R14, P6, R27, R2, RZ ;  /* 0x000000021b0e7210 */ /* 0x000fe20007fde0ff */
[----:B0-----:R-:W-:Y:S01]  /*5db0*/  IMAD R17, R3, 0x2, R27 ;  /* 0x0000000203117824 */ /* 0x001fe200078e021b */
[----:B------:R-:W-:-:S02]  /*5dc0*/  LEA.HI.X.SX32 R21, R21, R24, 0x1, P4 ;  /* 0x0000001815157211 */ /* 0x000fc400020f0eff */
[----:B------:R-:W-:Y:S02]  /*5dd0*/  ISETP.LT.AND P4, PT, R139, UR7, !P0 ;  /* 0x000000078b007c0c */ /* 0x000fe4000c781270 */
[----:B------:R-:W-:Y:S02]  /*5de0*/  PRMT R23, R15, 0x7773, RZ ;  /* 0x000077730f177816 */ /* 0x000fe400000000ff */
[----:B------:R-:W-:Y:S02]  /*5df0*/  LEA.HI.X.SX32 R15, R27, R24, 0x1, P6 ;  /* 0x000000181b0f7211 */ /* 0x000fe400030f0eff */
[----:B------:R-:W-:Y:S01]  /*5e00*/  IADD3 R16, P6, R17, R2, RZ ;  /* 0x0000000211107210 */ /* 0x000fe20007fde0ff */
[----:B------:R0:W-:Y:S01]  /*5e10*/  @P3 STG.E.U8 desc[UR10][R20.64], R23 ;  /* 0x0000001714003986 */ /* 0x0001e2000c10110a */
[C---:B---3--:R-:W-:Y:S01]  /*5e20*/  IMAD R13, R3.reuse, 0x2, R17 ;  /* 0x00000002030d7824 */ /* 0x048fe200078e0211 */
[----:B------:R-:W-:Y:S02]  /*5e30*/  ISETP.LT.AND P3, PT, R138, UR7, !P0 ;  /* 0x000000078a007c0c */ /* 0x000fe4000c761270 */
[----:B-1----:R-:W-:Y:S01]  /*5e40*/  PRMT R31, R8, 0x7770, RZ ;  /* 0x00007770081f7816 */ /* 0x002fe200000000ff */
[----:B------:R-:W-:Y:S01]  /*5e50*/  IMAD R19, R3, 0x2, R13 ;  /* 0x0000000203137824 */ /* 0x000fe200078e020d */
[----:B------:R-:W-:-:S02]  /*5e60*/  LEA.HI.X.SX32 R17, R17, R24, 0x1, P6 ;  /* 0x0000001811117211 */ /* 0x000fc400030f0eff */
[----:B------:R-:W-:Y:S01]  /*5e70*/  PRMT R27, R9, 0x7770, RZ ;  /* 0x00007770091b7816 */ /* 0x000fe200000000ff */
[----:B------:R1:W-:Y:S01]  /*5e80*/  @P2 STG.E.U8 desc[UR10][R14.64], R31 ;  /* 0x0000001f0e002986 */ /* 0x0003e2000c10110a */
[-C--:B------:R-:W-:Y:S02]  /*5e90*/  IADD3 R12, P6, R13, R2.reuse, RZ ;  /* 0x000000020d0c7210 */ /* 0x080fe40007fde0ff */
[----:B------:R-:W-:Y:S01]  /*5ea0*/  ISETP.LT.AND P2, PT, R137, UR7, !P0 ;  /* 0x0000000789007c0c */ /* 0x000fe2000c741270 */
[----:B------:R3:W-:Y:S01]  /*5eb0*/  @P4 STG.E.U8 desc[UR10][R16.64], R27 ;  /* 0x0000001b10004986 */ /* 0x0007e2000c10110a */
[----:B------:R-:W-:Y:S02]  /*5ec0*/  IADD3 R18, P4, R19, R2, RZ ;  /* 0x0000000213127210 */ /* 0x000fe40007f9e0ff */
[----:B------:R-:W-:Y:S02]  /*5ed0*/  LEA.HI.X.SX32 R13, R13, R24, 0x1, P6 ;  /* 0x000000180d0d7211 */ /* 0x000fe400030f0eff */
[----:B0-----:R-:W-:-:S02]  /*5ee0*/  PRMT R21, R10, 0x7770, RZ ;  /* 0x000077700a157816 */ /* 0x001fc400000000ff */
[----:B------:R-:W-:Y:S01]  /*5ef0*/  ISETP.LT.AND P6, PT, R136, UR7, !P0 ;  /* 0x0000000788007c0c */ /* 0x000fe2000c7c1270 */
[----:B-1----:R-:W-:Y:S01]  /*5f00*/  IMAD R15, R3, 0x2, R19 ;  /* 0x00000002030f7824 */ /* 0x002fe200078e0213 */
[----:B------:R-:W-:Y:S01]  /*5f10*/  LEA.HI.X.SX32 R19, R19, R24, 0x1, P4 ;  /* 0x0000001813137211 */ /* 0x000fe200020f0eff */
[----:B------:R0:W-:Y:S01]  /*5f20*/  @P3 STG.E.U8 desc[UR10][R12.64], R21 ;  /* 0x000000150c003986 */ /* 0x0001e2000c10110a */
[----:B------:R-:W-:Y:S01]  /*5f30*/  ISETP.LT.AND P3, PT, R135, UR7, !P0 ;  /* 0x0000000787007c0c */ /* 0x000fe2000c761270 */
[----:B---3--:R-:W-:Y:S01]  /*5f40*/  IMAD R17, R3, 0x2, R15 ;  /* 0x0000000203117824 */ /* 0x008fe200078e020f */
[----:B------:R-:W-:Y:S02]  /*5f50*/  IADD3 R14, P4, R15, R2, RZ ;  /* 0x000000020f0e7210 */ /* 0x000fe40007f9e0ff */
[----:B------:R-:W-:Y:S02]  /*5f60*/  PRMT R29, R11, 0x7770, RZ ;  /* 0x000077700b1d7816 */ /* 0x000fe400000000ff */
[----:B------:R-:W-:-:S02]  /*5f70*/  LEA.HI.X.SX32 R15, R15, R24, 0x1, P4 ;  /* 0x000000180f0f7211 */ /* 0x000fc400020f0eff */
[----:B------:R-:W-:Y:S01]  /*5f80*/  PRMT R27, R8, 0x7771, RZ ;  /* 0x00007771081b7816 */ /* 0x000fe200000000ff */
[----:B------:R1:W-:Y:S01]  /*5f90*/  @P2 STG.E.U8 desc[UR10][R18.64], R29 ;  /* 0x0000001d12002986 */ /* 0x0003e2000c10110a */
[----:B------:R-:W-:Y:S01]  /*5fa0*/  IADD3 R16, P4, R17, R2, RZ ;  /* 0x0000000211107210 */ /* 0x000fe20007f9e0ff */
[----:B0-----:R-:W-:Y:S01]  /*5fb0*/  IMAD R21, R3, 0x2, R17 ;  /* 0x0000000203157824 */ /* 0x001fe200078e0211 */
[----:B------:R-:W-:Y:S01]  /*5fc0*/  PRMT R23, R9, 0x7771, RZ ;  /* 0x0000777109177816 */ /* 0x000fe200000000ff */
[----:B------:R-:W-:Y:S01]  /*5fd0*/  @P6 STG.E.U8 desc[UR10][R14.64], R27 ;  /* 0x0000001b0e006986 */ /* 0x000fe2000c10110a */
[----:B------:R-:W-:Y:S02]  /*5fe0*/  LEA.HI.X.SX32 R17, R17, R24, 0x1, P4 ;  /* 0x0000001811117211 */ /* 0x000fe400020f0eff */
[C---:B------:R-:W-:Y:S02]  /*5ff0*/  IADD3 R12, P6, R21.reuse, R2, RZ ;  /* 0x00000002150c7210 */ /* 0x040fe40007fde0ff */
[----:B------:R-:W-:Y:S01]  /*6000*/  ISETP.LT.AND P2, PT, R134, UR7, !P0 ;  /* 0x0000000786007c0c */ /* 0x000fe2000c741270 */
[----:B------:R0:W-:Y:S01]  /*6010*/  @P3 STG.E.U8 desc[UR10][R16.64], R23 ;  /* 0x0000001710003986 */ /* 0x0001e2000c10110a */
[C---:B------:R-:W-:Y:S01]  /*6020*/  ISETP.LT.AND P4, PT, R0.reuse, UR7, !P0 ;  /* 0x0000000700007c0c */ /* 0x040fe2000c781270 */
[----:B-1----:R-:W-:Y:S01]  /*6030*/  IMAD R19, R0, R3, RZ ;  /* 0x0000000300137224 */ /* 0x002fe200078e02ff */
[----:B------:R-:W-:Y:S01]  /*6040*/  LEA.HI.X.SX32 R13, R21, R24, 0x1, P6 ;  /* 0x00000018150d7211 */ /* 0x000fe200030f0eff */
[----:B------:R-:W-:Y:S01]  /*6050*/  IMAD R21, R3, 0x4, R21 ;  /* 0x0000000403157824 */ /* 0x000fe200078e0215 */
[----:B------:R-:W-:Y:S01]  /*6060*/  ISETP.LT.AND P6, PT, R133, UR7, !P0 ;  /* 0x0000000785007c0c */ /* 0x000fe2000c7c1270 */
[----:B------:R-:W-:Y:S01]  /*6070*/  VIADD R0, R97, 0x3e ;  /* 0x0000003e61007836 */ /* 0x000fe20000000000 */
[----:B------:R-:W-:-:S02]  /*6080*/  IADD3 R18, P3, R19, R2, RZ ;  /* 0x0000000213127210 */ /* 0x000fc40007f7e0ff */
[----:B------:R-:W-:Y:S02]  /*6090*/  PRMT R29, R10, 0x7771, RZ ;  /* 0x000077710a1d7816 */ /* 0x000fe400000000ff */
[----:B------:R-:W-:Y:S01]  /*60a0*/  LEA.HI.X.SX32 R19, R19, R24, 0x1, P3 ;  /* 0x0000001813137211 */ /* 0x000fe200018f0eff */
[----:B0-----:R-:W-:Y:S01]  /*60b0*/  IMAD R17, R3, 0x2, R21 ;  /* 0x0000000203117824 */ /* 0x001fe200078e0215 */
[----:B------:R-:W-:Y:S01]  /*60c0*/  IADD3 R14, P3, R21, R2, RZ ;  /* 0x00000002150e7210 */ /* 0x000fe20007f7e0ff */
[----:B------:R0:W-:Y:S01]  /*60d0*/  @P2 STG.E.U8 desc[UR10][R12.64], R29 ;  /* 0x0000001d0c002986 */ /* 0x0001e2000c10110a */
[----:B------:R-:W-:Y:S02]  /*60e0*/  PRMT R27, R11, 0x7771, RZ ;  /* 0x000077710b1b7816 */ /* 0x000fe400000000ff */
[----:B------:R-:W-:Y:S02]  /*60f0*/  LEA.HI.X.SX32 R15, R21, R24, 0x1, P3 ;  /* 0x00000018150f7211 */ /* 0x000fe400018f0eff */
[----:B------:R-:W-:Y:S01]  /*6100*/  PRMT R23, R8, 0x7772, RZ ;  /* 0x0000777208177816 */ /* 0x000fe200000000ff */
[----:B------:R-:W-:Y:S01]  /*6110*/  @P4 STG.E.U8 desc[UR10][R18.64], R27 ;  /* 0x0000001b12004986 */ /* 0x000fe2000c10110a */
[----:B------:R-:W-:-:S02]  /*6120*/  ISETP.LT.AND P2, PT, R132, UR7, !P0 ;  /* 0x0000000784007c0c */ /* 0x000fc4000c741270 */
[----:B------:R-:W-:Y:S01]  /*6130*/  IADD3 R16, P4, R17, R2, RZ ;  /* 0x0000000211107210 */ /* 0x000fe20007f9e0ff */
[----:B------:R1:W-:Y:S01]  /*6140*/  @P6 STG.E.U8 desc[UR10][R14.64], R23 ;  /* 0x000000170e006986 */ /* 0x0003e2000c10110a */
[----:B------:R-:W-:Y:S01]  /*6150*/  ISETP.LT.AND P3, PT, R131, UR7, !P0 ;  /* 0x0000000783007c0c */ /* 0x000fe2000c761270 */
[----:B0-----:R-:W-:Y:S01]  /*6160*/  IMAD R13, R3, 0x2, R17 ;  /* 0x00000002030d7824 */ /* 0x001fe200078e0211 */
[----:B------:R-:W-:Y:S02]  /*6170*/  LEA.HI.X.SX32 R17, R17, R24, 0x1, P4 ;  /* 0x0000001811117211 */ /* 0x000fe400020f0eff */
[----:B------:R-:W-:Y:S01]  /*6180*/  ISETP.LT.AND P4, PT, R130, UR7, !P0 ;  /* 0x0000000782007c0c */ /* 0x000fe2000c781270 */
[----:B------:R-:W-:Y:S01]  /*6190*/  IMAD R21, R3, 0x2, R13 ;  /* 0x0000000203157824 */ /* 0x000fe200078e020d */
[----:B------:R-:W-:Y:S02]  /*61a0*/  IADD3 R12, P6, R13, R2, RZ ;  /* 0x000000020d0c7210 */ /* 0x000fe40007fde0ff */
[----:B------:R-:W-:-:S02]  /*61b0*/  PRMT R29, R9, 0x7772, RZ ;  /* 0x00007772091d7816 */ /* 0x000fc400000000ff */
[----:B------:R-:W-:Y:S01]  /*61c0*/  LEA.HI.X.SX32 R13, R13, R24, 0x1, P6 ;  /* 0x000000180d0d7211 */ /* 0x000fe200030f0eff */
[----:B-1----:R-:W-:Y:S01]  /*61d0*/  IMAD R15, R3, 0x2, R21 ;  /* 0x00000002030f7824 */ /* 0x002fe200078e0215 */
[C---:B------:R-:W-:Y:S01]  /*61e0*/  IADD3 R18, P6, R21.reuse, R2, RZ ;  /* 0x0000000215127210 */ /* 0x040fe20007fde0ff */
[----:B------:R0:W-:Y:S01]  /*61f0*/  @P2 STG.E.U8 desc[UR10][R16.64], R29 ;  /* 0x0000001d10002986 */ /* 0x0001e2000c10110a */
[----:B------:R-:W-:Y:S02]  /*6200*/  PRMT R27, R10, 0x7772, RZ ;  /* 0x000077720a1b7816 */ /* 0x000fe400000000ff */
[----:B------:R-:W-:Y:S02]  /*6210*/  LEA.HI.X.SX32 R19, R21, R24, 0x1, P6 ;  /* 0x0000001815137211 */ /* 0x000fe400030f0eff */
[----:B------:R-:W-:Y:S01]  /*6220*/  PRMT R23, R11, 0x7772, RZ ;  /* 0x000077720b177816 */ /* 0x000fe200000000ff */
[----:B------:R1:W-:Y:S01]  /*6230*/  @P3 STG.E.U8 desc[UR10][R12.64], R27 ;  /* 0x0000001b0c003986 */ /* 0x0003e2000c10110a */
[----:B------:R-:W-:-:S02]  /*6240*/  IADD3 R14, P6, R15, R2, RZ ;  /* 0x000000020f0e7210 */ /* 0x000fc40007fde0ff */
[----:B------:R-:W-:Y:S01]  /*6250*/  ISETP.LT.AND P2, PT, R129, UR7, !P0 ;  /* 0x0000000781007c0c */ /* 0x000fe2000c741270 */
[----:B------:R3:W-:Y:S01]  /*6260*/  @P4 STG.E.U8 desc[UR10][R18.64], R23 ;  /* 0x0000001712004986 */ /* 0x0007e2000c10110a */
[----:B------:R-:W-:Y:S01]  /*6270*/  ISETP.LT.AND P3, PT, R128, UR7, !P0 ;  /* 0x0000000780007c0c */ /* 0x000fe2000c761270 */
[----:B0-----:R-:W-:Y:S01]  /*6280*/  IMAD R17, R3, 0x2, R15 ;  /* 0x0000000203117824 */ /* 0x001fe200078e020f */
[----:B------:R-:W-:Y:S02]  /*6290*/  LEA.HI.X.SX32 R15, R15, R24, 0x1, P6 ;  /* 0x000000180f0f7211 */ /* 0x000fe400030f0eff */
[----:B------:R-:W-:Y:S01]  /*62a0*/  ISETP.LT.AND P4, PT, R127, UR7, !P0 ;  /* 0x000000077f007c0c */ /* 0x000fe2000c781270 */
[----:B------:R-:W-:Y:S01]  /*62b0*/  IMAD R21, R3, 0x2, R17 ;  /* 0x0000000203157824 */ /* 0x000fe200078e0211 */
[----:B------:R-:W-:Y:S01]  /*62c0*/  IADD3 R16, P6, R17, R2, RZ ;  /* 0x0000000211107210 */ /* 0x000fe20007fde0ff */
[----:B-1----:R-:W-:Y:S01]  /*62d0*/  IMAD R13, R0, R3, RZ ;  /* 0x00000003000d7224 */ /* 0x002fe200078e02ff */
[----:B------:R-:W-:-:S02]  /*62e0*/  PRMT R29, R8, 0x7773, RZ ;  /* 0x00007773081d7816 */ /* 0x000fc400000000ff */
[----:B------:R-:W-:Y:S02]  /*62f0*/  LEA.HI.X.SX32 R17, R17, R24, 0x1, P6 ;  /* 0x0000001811117211 */ /* 0x000fe400030f0eff */
[----:B------:R-:W-:Y:S01]  /*6300*/  IADD3 R8, P6, R21, R2, RZ ;  /* 0x0000000215087210 */ /* 0x000fe20007fde0ff */
[----:B------:R0:W-:Y:S01]  /*6310*/  @P2 STG.E.U8 desc[UR10][R14.64], R29 ;  /* 0x0000001d0e002986 */ /* 0x0001e2000c10110a */
[----:B------:R-:W-:Y:S02]  /*6320*/  PRMT R27, R9, 0x7773, RZ ;  /* 0x00007773091b7816 */ /* 0x000fe400000000ff */
[----:B------:R-:W-:Y:S01]  /*6330*/  LEA.HI.X.SX32 R9, R21, R24, 0x1, P6 ;  /* 0x0000001815097211 */ /* 0x000fe200030f0eff */
[----:B------:R-:W-:Y:S01]  /*6340*/  IMAD R21, R3, 0x4, R21 ;  /* 0x0000000403157824 */ /* 0x000fe200078e0215 */
[----:B---3--:R-:W-:Y:S01]  /*6350*/  PRMT R23, R10, 0x7773, RZ ;  /* 0x000077730a177816 */ /* 0x008fe200000000ff */
[----:B------:R-:W-:Y:S01]  /*6360*/  @P3 STG.E.U8 desc[UR10][R16.64], R27 ;  /* 0x0000001b10003986 */ /* 0x000fe2000c10110a */
[----:B------:R-:W-:Y:S01]  /*6370*/  ISETP.LT.AND P2, PT, R0, UR7, !P0 ;  /* 0x0000000700007c0c */ /* 0x000fe2000c741270 */
[----:B------:R-:W-:Y:S01]  /*6380*/  VIADD R0, R97, 0x4e ;  /* 0x0000004e61007836 */ /* 0x000fe20000000000 */
[----:B------:R-:W-:Y:S01]  /*6390*/  ISETP.LT.AND P6, PT, R126, UR7, !P0 ;  /* 0x000000077e007c0c */ /* 0x000fe2000c7c1270 */
[----:B------:R1:W-:Y:S01]  /*63a0*/  @P4 STG.E.U8 desc[UR10][R8.64], R23 ;  /* 0x0000001708004986 */ /* 0x0003e2000c10110a */
[-C--:B------:R-:W-:Y:S01]  /*63b0*/  IADD3 R12, P3, R13, R2.reuse, RZ ;  /* 0x000000020d0c7210 */ /* 0x080fe20007f7e0ff */
[----:B0-----:R-:W-:Y:S01]  /*63c0*/  IMAD R15, R3, 0x2, R21 ;  /* 0x00000002030f7824 */ /* 0x001fe200078e0215 */
[----:B------:R-:W-:-:S02]  /*63d0*/  IADD3 R10, P4, R21, R2, RZ ;  /* 0x00000002150a7210 */ /* 0x000fc40007f9e0ff */
[----:B------:R-:W-:Y:S02]  /*63e0*/  PRMT R19, R11, 0x7773, RZ ;  /* 0x000077730b137816 */ /* 0x000fe400000000ff */
[-C--:B------:R-:W-:Y:S02]  /*63f0*/  LEA.HI.X.SX32 R13, R13, R24.reuse, 0x1, P3 ;  /* 0x000000180d0d7211 */ /* 0x080fe400018f0eff */
[----:B------:R-:W-:Y:S02]  /*6400*/  LEA.HI.X.SX32 R11, R21, R24, 0x1, P4 ;  /* 0x00000018150b7211 */ /* 0x000fe400020f0eff */
[----:B--2---:R-:W-:Y:S01]  /*6410*/  PRMT R21, R4, 0x7770, RZ ;  /* 0x0000777004157816 */ /* 0x004fe200000000ff */
[----:B-1----:R-:W-:Y:S01]  /*6420*/  IMAD R9, R3, 0x2, R15 ;  /* 0x0000000203097824 */ /* 0x002fe200078e020f */
[----:B------:R-:W-:Y:S01]  /*6430*/  ISETP.LT.AND P3, PT, R125, UR7, !P0 ;  /* 0x000000077d007c0c */ /* 0x000fe2000c761270 */
[----:B------:R0:W-:Y:S01]  /*6440*/  @P2 STG.E.U8 desc[UR10][R12.64], R19 ;  /* 0x000000130c002986 */ /* 0x0001e2000c10110a */
[----:B------:R-:W-:Y:S01]  /*6450*/  IADD3 R14, P4, R15, R2, RZ ;  /* 0x000000020f0e7210 */ /* 0x000fe20007f9e0ff */
[----:B------:R-:W-:Y:S01]  /*6460*/  IMAD R17, R3, 0x2, R9 ;  /* 0x0000000203117824 */ /* 0x000fe200078e0209 */
[----:B------:R-:W-:Y:S01]  /*6470*/  ISETP.LT.AND P2, PT, R124, UR7, !P0 ;  /* 0x000000077c007c0c */ /* 0x000fe2000c741270 */
[----:B------:R1:W-:Y:S01]  /*6480*/  @P6 STG.E.U8 desc[UR10][R10.64], R21 ;  /* 0x000000150a006986 */ /* 0x0003e2000c10110a */
[----:B------:R-:W-:-:S02]  /*6490*/  LEA.HI.X.SX32 R15, R15, R24, 0x1, P4 ;  /* 0x000000180f0f7211 */ /* 0x000fc400020f0eff */
[----:B------:R-:W-:Y:S02]  /*64a0*/  IADD3 R8, P6, R9, R2, RZ ;  /* 0x0000000209087210 */ /* 0x000fe40007fde0ff */
[----:B------:R-:W-:Y:S02]  /*64b0*/  ISETP.LT.AND P4, PT, R123, UR7, !P0 ;  /* 0x000000077b007c0c */ /* 0x000fe4000c781270 */
[----:B------:R-:W-:Y:S02]  /*64c0*/  PRMT R27, R5, 0x7770, RZ ;  /* 0x00007770051b7816 */ /* 0x000fe400000000ff */
[----:B------:R-:W-:Y:S02]  /*64d0*/  LEA.HI.X.SX32 R9, R9, R24, 0x1, P6 ;  /* 0x0000001809097211 */ /* 0x000fe400030f0eff */
[----:B0-----:R-:W-:Y:S01]  /*64e0*/  IADD3 R12, P6, R17, R2, RZ ;  /* 0x00000002110c7210 */ /* 0x001fe20007fde0ff */
[----:B-1----:R-:W-:Y:S01]  /*64f0*/  IMAD R11, R3, 0x2, R17 ;  /* 0x00000002030b7824 */ /* 0x002fe200078e0211 */
[----:B------:R0:W-:Y:S01]  /*6500*/  @P3 STG.E.U8 desc[UR10][R14.64], R27 ;  /* 0x0000001b0e003986 */ /* 0x0001e2000c10110a */
[----:B------:R-:W-:-:S02]  /*6510*/  PRMT R23, R6, 0x7770, RZ ;  /* 0x0000777006177816 */ /* 0x000fc400000000ff */
[----:B------:R-:W-:Y:S02]  /*6520*/  ISETP.LT.AND P3, PT, R122, UR7, !P0 ;  /* 0x000000077a007c0c */ /* 0x000fe4000c761270 */
[----:B------:R-:W-:Y:S01]  /*6530*/  LEA.HI.X.SX32 R13, R17, R24, 0x1, P6 ;  /* 0x00000018110d7211 */ /* 0x000fe200030f0eff */
[----:B------:R1:W-:Y:S01]  /*6540*/  @P2 STG.E.U8 desc[UR10][R8.64], R23 ;  /* 0x0000001708002986 */ /* 0x0003e2000c10110a */
[----:B------:R-:W-:Y:S02]  /*6550*/  PRMT R21, R7, 0x7770, RZ ;  /* 0x0000777007157816 */ /* 0x000fe400000000ff */
[----:B------:R-:W-:Y:S02]  /*6560*/  IADD3 R10, P6, R11, R2, RZ ;  /* 0x000000020b0a7210 */ /* 0x000fe40007fde0ff */
[----:B------:R-:W-:Y:S01]  /*6570*/  PRMT R19, R4, 0x7771, RZ ;  /* 0x0000777104137816 */ /* 0x000fe200000000ff */
[----:B0-----:R-:W-:Y:S01]  /*6580*/  IMAD R15, R3, 0x2, R11 ;  /* 0x00000002030f7824 */ /* 0x001fe200078e020b */
[----:B------:R0:W-:Y:S01]  /*6590*/  @P4 STG.E.U8 desc[UR10][R12.64], R21 ;  /* 0x000000150c004986 */ /* 0x0001e2000c10110a */
[----:B------:R-:W-:-:S02]  /*65a0*/  ISETP.LT.AND P4, PT, R120, UR7, !P0 ;  /* 0x0000000778007c0c */ /* 0x000fc4000c781270 */
[----:B------:R-:W-:Y:S01]  /*65b0*/  LEA.HI.X.SX32 R11, R11, R24, 0x1, P6 ;  /* 0x000000180b0b7211 */ /* 0x000fe200030f0eff */
[----:B------:R-:W-:Y:S01]  /*65c0*/  IMAD R17, R3, 0x2, R15 ;  /* 0x0000000203117824 */ /* 0x000fe200078e020f */
[----:B------:R-:W-:Y:S02]  /*65d0*/  IADD3 R14, P6, R15, R2, RZ ;  /* 0x000000020f0e7210 */ /* 0x000fe40007fde0ff */
[----:B------:R-:W-:Y:S01]  /*65e0*/  ISETP.LT.AND P2, PT, R121, UR7, !P0 ;  /* 0x0000000779007c0c */ /* 0x000fe2000c741270 */
[----:B------:R2:W-:Y:S01]  /*65f0*/  @P3 STG.E.U8 desc[UR10][R10.64], R19 ;  /* 0x000000130a003986 */ /* 0x0005e2000c10110a */
[----:B------:R-:W-:Y:S02]  /*6600*/  LEA.HI.X.SX32 R15, R15, R24, 0x1, P6 ;  /* 0x000000180f0f7211 */ /* 0x000fe400030f0eff */
[----:B-1----:R-:W-:Y:S01]  /*6610*/  IADD3 R8, P6, R17, R2, RZ ;  /* 0x0000000211087210 */ /* 0x002fe20007fde0ff */
[C---:B0-----:R-:W-:Y:S01]  /*6620*/  IMAD R13, R0.reuse, R3, RZ ;  /* 0x00000003000d7224 */ /* 0x041fe200078e02ff */
[----:B------:R-:W-:Y:S01]  /*6630*/  ISETP.LT.AND P3, PT, R0, UR7, !P0 ;  /* 0x0000000700007c0c */ /* 0x000fe2000c761270 */
[----:B------:R-:W-:Y:S01]  /*6640*/  VIADD R0, R97, 0x5e ;  /* 0x0000005e61007836 */ /* 0x000fe20000000000 */
[----:B------:R-:W-:-:S02]  /*6650*/  PRMT R27, R5, 0x7771, RZ ;  /* 0x00007771051b7816 */ /* 0x000fc400000000ff */
[----:B------:R-:W-:Y:S01]  /*6660*/  LEA.HI.X.SX32 R9, R17, R24, 0x1, P6 ;  /* 0x0000001811097211 */ /* 0x000fe200030f0eff */
[----:B------:R-:W-:Y:S01]  /*6670*/  IMAD R17, R3, 0x4, R17 ;  /* 0x0000000403117824 */ /* 0x000fe200078e0211 */
[----:B------:R-:W-:Y:S01]  /*6680*/  PRMT R21, R6, 0x7771, RZ ;  /* 0x0000777106157816 */ /* 0x000fe200000000ff */
[----:B------:R0:W-:Y:S01]  /*6690*/  @P4 STG.E.U8 desc[UR10][R14.64], R27 ;  /* 0x0000001b0e004986 */ /* 0x0001e2000c10110a */
[----:B------:R-:W-:Y:S01]  /*66a0*/  IADD3 R12, P6, R13, R2, RZ ;  /* 0x000000020d0c7210 */ /* 0x000fe20007fde0ff */
[----:B--2---:R-:W-:Y:S01]  /*66b0*/  IMAD R19, R3, 0x2, R17 ;  /* 0x0000000203137824 */ /* 0x004fe200078e0211 */
[----:B------:R-:W-:Y:S01]  /*66c0*/  ISETP.LT.AND P4, PT, R119, UR7, !P0 ;  /* 0x0000000777007c0c */ /* 0x000fe2000c781270 */
[----:B------:R1:W-:Y:S01]  /*66d0*/  @P2 STG.E.U8 desc[UR10][R8.64], R21 ;  /* 0x0000001508002986 */ /* 0x0003e2000c10110a */
[----:B------:R-:W-:Y:S02]  /*66e0*/  LEA.HI.X.SX32 R13, R13, R24, 0x1, P6 ;  /* 0x000000180d0d7211 */ /* 0x000fe400030f0eff */
[----:B------:R-:W-:-:S02]  /*66f0*/  PRMT R23, R7, 0x7771, RZ ;  /* 0x0000777107177816 */ /* 0x000fc400000000ff */
[----:B------:R-:W-:Y:S02]  /*6700*/  ISETP.LT.AND P6, PT, R118, UR7, !P0 ;  /* 0x0000000776007c0c */ /* 0x000fe4000c7c1270 */
[-C--:B------:R-:W-:Y:S01]  /*6710*/  IADD3 R10, P2, R17, R2.reuse, RZ ;  /* 0x00000002110a7210 */ /* 0x080fe20007f5e0ff */
[----:B------:R2:W-:Y:S01]  /*6720*/  @P3 STG.E.U8 desc[UR10][R12.64], R23 ;  /* 0x000000170c003986 */ /* 0x0005e2000c10110a */
[----:B0-----:R-:W-:Y:S02]  /*6730*/  IADD3 R14, P3, R19, R2, RZ ;  /* 0x00000002130e7210 */ /* 0x001fe40007f7e0ff */
[----:B------:R-:W-:Y:S02]  /*6740*/  LEA.HI.X.SX32 R11, R17, R24, 0x1, P2 ;  /* 0x00000018110b7211 */ /* 0x000fe400010f0eff */
[----:B------:R-:W-:Y:S02]  /*6750*/  PRMT R27, R4, 0x7772, RZ ;  /* 0x00007772041b7816 */ /* 0x000fe400000000ff */
[----:B-1----:R-:W-:-:S02]  /*6760*/  PRMT R21, R5, 0x7772, RZ ;  /* 0x0000777205157816 */ /* 0x002fc400000000ff */
[----:B------:R-:W-:Y:S01]  /*6770*/  LEA.HI.X.SX32 R15, R19, R24, 0x1, P3 ;  /* 0x00000018130f7211 */ /* 0x000fe200018f0eff */
[----:B------:R-:W-:Y:S01]  /*6780*/  @P4 STG.E.U8 desc[UR10][R10.64], R27 ;  /* 0x0000001b0a004986 */ /* 0x000fe2000c10110a */
[C---:B------:R-:W-:Y:S01]  /*6790*/  IMAD R19, R3.reuse, 0x2, R19 ;  /* 0x0000000203137824 */ /* 0x040fe200078e0213 */
[----:B------:R-:W-:Y:S02]  /*67a0*/  ISETP.LT.AND P4, PT, R116, UR7, !P0 ;  /* 0x0000000774007c0c */ /* 0x000fe4000c781270 */
[----:B------:R0:W-:Y:S01]  /*67b0*/  @P6 STG.E.U8 desc[UR10][R14.64], R21 ;  /* 0x000000150e006986 */ /* 0x0001e2000c10110a */
[----:B------:R-:W-:Y:S01]  /*67c0*/  IMAD R17, R3, 0x2, R19 ;  /* 0x0000000203117824 */ /* 0x000fe200078e0213 */
[----:B--2---:R-:W-:Y:S02]  /*67d0*/  IADD3 R12, P6, R19, R2, RZ ;  /* 0x00000002130c7210 */ /* 0x004fe40007fde0ff */
[----:B------:R-:W1:Y:S01]  /*67e0*/  LDS.128 R8, [R25] ;  /* 0x0000000019087984 */ /* 0x000e620000000c00 */
[----:B------:R-:W-:-:S02]  /*67f0*/  PRMT R23, R6, 0x7772, RZ ;  /* 0x0000777206177816 */ /* 0x000fc400000000ff */
[----:B------:R-:W-:Y:S01]  /*6800*/  LEA.HI.X.SX32 R13, R19, R24, 0x1, P6 ;  /* 0x00000018130d7211 */ /* 0x000fe200030f0eff */
[----:B------:R-:W-:Y:S01]  /*6810*/  IMAD R19, R3, 0x2, R17 ;  /* 0x0000000203137824 */ /* 0x000fe200078e0211 */
[----:B------:R-:W-:Y:S02]  /*6820*/  IADD3 R16, P6, R17, R2, RZ ;  /* 0x0000000211107210 */ /* 0x000fe40007fde0ff */
[----:B------:R-:W-:Y:S01]  /*6830*/  ISETP.LT.AND P2, PT, R117, UR7, !P0 ;  /* 0x0000000775007c0c */ /* 0x000fe2000c741270 */
[----:B------:R2:W-:Y:S01]  /*6840*/  @P4 STG.E.U8 desc[UR10][R12.64], R23 ;  /* 0x000000170c004986 */ /* 0x0005e2000c10110a */
[----:B------:R-:W-:Y:S01]  /*6850*/  ISETP.LT.AND P3, PT, R115, UR7, !P0 ;  /* 0x0000000773007c0c */ /* 0x000fe2000c761270 */
[----:B0-----:R-:W-:Y:S01]  /*6860*/  IMAD R21, R3, 0x2, R19 ;  /* 0x0000000203157824 */ /* 0x001fe200078e0213 */
[----:B------:R-:W-:Y:S02]  /*6870*/  LEA.HI.X.SX32 R17, R17, R24, 0x1, P6 ;  /* 0x0000001811117211 */ /* 0x000fe400030f0eff */
[----:B------:R-:W-:-:S02]  /*6880*/  IADD3 R14, P4, R19, R2, RZ ;  /* 0x00000002130e7210 */ /* 0x000fc40007f9e0ff */
[----:B------:R-:W-:Y:S02]  /*6890*/  ISETP.LT.AND P6, PT, R114, UR7, !P0 ;  /* 0x0000000772007c0c */ /* 0x000fe4000c7c1270 */
[----:B------:R-:W-:Y:S02]  /*68a0*/  LEA.HI.X.SX32 R15, R19, R24, 0x1, P4 ;  /* 0x00000018130f7211 */ /* 0x000fe400020f0eff */
[----:B------:R-:W-:Y:S01]  /*68b0*/  PRMT R31, R7, 0x7772, RZ ;  /* 0x00007772071f7816 */ /* 0x000fe200000000ff */
[----:B--2---:R-:W-:Y:S01]  /*68c0*/  IMAD R23, R3, 0x2, R21 ;  /* 0x0000000203177824 */ /* 0x004fe200078e0215 */
[C---:B------:R-:W-:Y:S01]  /*68d0*/  IADD3 R18, P4, R21.reuse, R2, RZ ;  /* 0x0000000215127210 */ /* 0x040fe20007f9e0ff */
[----:B------:R-:W-:Y:S01]  /*68e0*/  IMAD R13, R0, R3, RZ ;  /* 0x00000003000d7224 */ /* 0x000fe200078e02ff */
[----:B------:R-:W-:Y:S01]  /*68f0*/  PRMT R29, R4, 0x7773, RZ ;  /* 0x00007773041d7816 */ /* 0x000fe200000000ff */
[----:B------:R-:W-:Y:S01]  /*6900*/  @P2 STG.E.U8 desc[UR10][R16.64], R31 ;  /* 0x0000001f10002986 */ /* 0x000fe2000c10110a */
[----:B------:R-:W-:-:S02]  /*6910*/  LEA.HI.X.SX32 R19, R21, R24, 0x1, P4 ;  /* 0x0000001815137211 */ /* 0x000fc400020f0eff */
[----:B------:R-:W-:Y:S01]  /*6920*/  PRMT R27, R5, 0x7773, RZ ;  /* 0x00007773051b7816 */ /* 0x000fe200000000ff */
[----:B------:R0:W-:Y:S01]  /*6930*/  @P3 STG.E.U8 desc[UR10][R14.64], R29 ;  /* 0x0000001d0e003986 */ /* 0x0001e2000c10110a */
[----:B------:R-:W-:Y:S02]  /*6940*/  IADD3 R4, P4, R23, R2, RZ ;  /* 0x0000000217047210 */ /* 0x000fe40007f9e0ff */
[----:B------:R-:W-:Y:S01]  /*6950*/  ISETP.LT.AND P2, PT, R113, UR7, !P0 ;  /* 0x0000000771007c0c */ /* 0x000fe2000c741270 */
[----:B------:R-:W-:Y:S01]  /*6960*/  @P6 STG.E.U8 desc[UR10][R18.64], R27 ;  /* 0x0000001b12006986 */ /* 0x000fe2000c10110a */
[----:B------:R-:W-:Y:S01]  /*6970*/  ISETP.LT.AND P3, PT, R0, UR7, !P0 ;  /* 0x0000000700007c0c */ /* 0x000fe2000c761270 */
[----:B------:R-:W-:Y:S01]  /*6980*/  VIADD R0, R97, 0x6e ;  /* 0x0000006e61007836 */ /* 0x000fe20000000000 */
[----:B------:R-:W-:Y:S01]  /*6990*/  LEA.HI.X.SX32 R5, R23, R24, 0x1, P4 ;  /* 0x0000001817057211 */ /* 0x000fe200020f0eff */
[----:B------:R-:W-:Y:S01]  /*69a0*/  IMAD R23, R3, 0x4, R23 ;  /* 0x0000000403177824 */ /* 0x000fe200078e0217 */
[----:B------:R-:W-:-:S02]  /*69b0*/  IADD3 R12, P6, R13, R2, RZ ;  /* 0x000000020d0c7210 */ /* 0x000fc40007fde0ff */
[----:B------:R-:W-:Y:S01]  /*69c0*/  PRMT R25, R6, 0x7773, RZ ;  /* 0x0000777306197816 */ /* 0x000fe200000000ff */
[----:B0-----:R-:W-:Y:S01]  /*69d0*/  IMAD R15, R3, 0x2, R23 ;  /* 0x00000002030f7824 */ /* 0x001fe200078e0217 */
[----:B------:R-:W-:Y:S02]  /*69e0*/  LEA.HI.X.SX32 R13, R13, R24, 0x1, P6 ;  /* 0x000000180d0d7211 */ /* 0x000fe400030f0eff */
[----:B------:R-:W-:Y:S01]  /*69f0*/  PRMT R21, R7, 0x7773, RZ ;  /* 0x0000777307157816 */ /* 0x000fe200000000ff */
[----:B------:R0:W-:Y:S01]  /*6a00*/  @P2 STG.E.U8 desc[UR10][R4.64], R25 ;  /* 0x0000001904002986 */ /* 0x0001e2000c10110a */
[----:B------:R-:W-:Y:S01]  /*6a10*/  IADD3 R6, P6, R23, R2, RZ ;  /* 0x0000000217067210 */ /* 0x000fe20007fde0ff */
[----:B------:R-:W-:Y:S01]  /*6a20*/  IMAD R17, R3, 0x2, R15 ;  /* 0x0000000203117824 */ /* 0x000fe200078e020f */
[----:B------:R-:W-:Y:S01]  /*6a30*/  ISETP.LT.AND P4, PT, R111, UR7, !P0 ;  /* 0x000000076f007c0c */ /* 0x000fe2000c781270 */
[----:B------:R2:W-:Y:S01]  /*6a40*/  @P3 STG.E.U8 desc[UR10][R12.64], R21 ;  /* 0x000000150c003986 */ /* 0x0005e2000c10110a */
[----:B------:R-:W-:-:S02]  /*6a50*/  LEA.HI.X.SX32 R7, R23, R24, 0x1, P6 ;  /* 0x0000001817077211 */ /* 0x000fc400030f0eff */
[----:B------:R-:W-:Y:S02]  /*6a60*/  ISETP.LT.AND P2, PT, R112, UR7, !P0 ;  /* 0x0000000770007c0c */ /* 0x000fe4000c741270 */
[C---:B------:R-:W-:Y:S02]  /*6a70*/  IADD3 R14, P6, R15.reuse, R2, RZ ;  /* 0x000000020f0e7210 */ /* 0x040fe40007fde0ff */
[----:B------:R-:W-:Y:S02]  /*6a80*/  ISETP.LT.AND P3, PT, R110, UR7, !P0 ;  /* 0x000000076e007c0c */ /* 0x000fe4000c761270 */
[----:B------:R-:W-:Y:S02]  /*6a90*/  LEA.HI.X.SX32 R15, R15, R24, 0x1, P6 ;  /* 0x000000180f0f7211 */ /* 0x000fe400030f0eff */
[----:B0-----:R-:W-:Y:S01]  /*6aa0*/  IADD3 R4, P6, R17, R2, RZ ;  /* 0x0000000211047210 */ /* 0x001fe20007fde0ff */
[----:B--2---:R-:W-:Y:S01]  /*6ab0*/  IMAD R13, R3, 0x2, R17 ;  /* 0x00000002030d7824 */ /* 0x004fe200078e0211 */
[----:B-1----:R-:W-:-:S02]  /*6ac0*/  PRMT R23, R8, 0x7770, RZ ;  /* 0x0000777008177816 */ /* 0x002fc400000000ff */
[----:B------:R-:W-:Y:S02]  /*6ad0*/  PRMT R21, R9, 0x7770, RZ ;  /* 0x0000777009157816 */ /* 0x000fe400000000ff */
[----:B------:R-:W-:Y:S01]  /*6ae0*/  PRMT R19, R10, 0x7770, RZ ;  /* 0x000077700a137816 */ /* 0x000fe200000000ff */
[----:B------:R0:W-:Y:S01]  /*6af0*/  @P4 STG.E.U8 desc[UR10][R6.64], R23 ;  /* 0x0000001706004986 */ /* 0x0001e2000c10110a */
[----:B------:R-:W-:Y:S02]  /*6b00*/  LEA.HI.X.SX32 R5, R17, R24, 0x1, P6 ;  /* 0x0000001811057211 */ /* 0x000fe400030f0eff */
[----:B------:R-:W-:Y:S01]  /*6b10*/  ISETP.LT.AND P4, PT, R109, UR7, !P0 ;  /* 0x000000076d007c0c */ /* 0x000fe2000c781270 */
[----:B------:R1:W-:Y:S01]  /*6b20*/  @P2 STG.E.U8 desc[UR10][R14.64], R21 ;  /* 0x000000150e002986 */ /* 0x0003e2000c10110a */
[----:B------:R-:W-:Y:S02]  /*6b30*/  IADD3 R12, P6, R13, R2, RZ ;  /* 0x000000020d0c7210 */ /* 0x000fe40007fde0ff */
[----:B------:R-:W-:Y:S01]  /*6b40*/  PRMT R27, R11, 0x7770, RZ ;  /* 0x000077700b1b7816 */ /* 0x000fe200000000ff */
[----:B------:R2:W-:Y:S01]  /*6b50*/  @P3 STG.E.U8 desc[UR10][R4.64], R19 ;  /* 0x0000001304003986 */ /* 0x0005e2000c10110a */
[----:B------:R-:W-:-:S02]  /*6b60*/  ISETP.LT.AND P3, PT, R107, UR7, !P0 ;  /* 0x000000076b007c0c */ /* 0x000fc4000c761270 */
[----:B------:R-:W-:Y:S01]  /*6b70*/  PRMT R25, R8, 0x7771, RZ ;  /* 0x0000777108197816 */ /* 0x000fe200000000ff */
[----:B0-----:R-:W-:Y:S01]  /*6b80*/  IMAD R7, R3, 0x2, R13 ;  /* 0x0000000203077824 */ /* 0x001fe200078e020d */
[----:B------:R-:W-:Y:S02]  /*6b90*/  LEA.HI.X.SX32 R13, R13, R24, 0x1, P6 ;  /* 0x000000180d0d7211 */ /* 0x000fe400030f0eff */
[----:B------:R-:W-:Y:S01]  /*6ba0*/  ISETP.LT.AND P2, PT, R108, UR7, !P0 ;  /* 0x000000076c007c0c */ /* 0x000fe2000c741270 */
[----:B------:R-:W-:Y:S01]  /*6bb0*/  IMAD R17, R3, 0x2, R7 ;  /* 0x0000000203117824 */ /* 0x000fe200078e0207 */
[----:B------:R-:W-:Y:S01]  /*6bc0*/  IADD3 R6, P6, R7, R2, RZ ;  /* 0x0000000207067210 */ /* 0x000fe20007fde0ff */
[----:B------:R0:W-:Y:S01]  /*6bd0*/  @P4 STG.E.U8 desc[UR10][R12.64], R27 ;  /* 0x0000001b0c004986 */ /* 0x0001e2000c10110a */
[----:B-1----:R-:W-:Y:S01]  /*6be0*/  IMAD R21, R0, R3, RZ ;  /* 0x0000000300157224 */ /* 0x002fe200078e02ff */
[----:B------:R-:W-:Y:S01]  /*6bf0*/  PRMT R23, R9, 0x7771, RZ ;  /* 0x0000777109177816 */ /* 0x000fe200000000ff */
[----:B--2---:R-:W-:Y:S01]  /*6c00*/  IMAD R19, R3, 0x2, R17 ;  /* 0x0000000203137824 */ /* 0x004fe200078e0211 */
[----:B------:R-:W-:-:S02]  /*6c10*/  LEA.HI.X.SX32 R7, R7, R24, 0x1, P6 ;  /* 0x0000001807077211 */ /* 0x000fc400030f0eff */
[-C--:B------:R-:W-:Y:S02]  /*6c20*/  IADD3 R4, P6, R17, R2.reuse, RZ ;  /* 0x0000000211047210 */ /* 0x080fe40007fde0ff */
[----:B------:R-:W-:Y:S01]  /*6c30*/  ISETP.LT.AND P4, PT, R0, UR7, !P0 ;  /* 0x0000000700007c0c */ /* 0x000fe2000c781270 */
[----:B------:R1:W-:Y:S01]  /*6c40*/  @P3 STG.E.U8 desc[UR10][R6.64], R25 ;  /* 0x0000001906003986 */ /* 0x0003e2000c10110a */
[----:B------:R-:W-:Y:S01]  /*6c50*/  IADD3 R14, P3, R19, R2, RZ ;  /* 0x00000002130e7210 */ /* 0x000fe20007f7e0ff */
[----:B------:R-:W-:Y:S01]  /*6c60*/  VIADD R0, R97, 0x7e ;  /* 0x0000007e61007836 */ /* 0x000fe20000000000 */
[-C--:B------:R-:W-:Y:S02]  /*6c70*/  LEA.HI.X.SX32 R5, R17, R24.reuse, 0x1, P6 ;  /* 0x0000001811057211 */ /* 0x080fe400030f0eff */
[----:B------:R-:W-:Y:S01]  /*6c80*/  LEA.HI.X.SX32 R15, R19, R24, 0x1, P3 ;  /* 0x00000018130f7211 */ /* 0x000fe200018f0eff */
[----:B------:R-:W-:Y:S01]  /*6c90*/  IMAD R19, R3, 0x4, R19 ;  /* 0x0000000403137824 */ /* 0x000fe200078e0213 */
[----:B------:R-:W-:Y:S01]  /*6ca0*/  PRMT R17, R10, 0x7771, RZ ;  /* 0x000077710a117816 */ /* 0x000fe200000000ff */
[----:B------:R2:W-:Y:S01]  /*6cb0*/  @P2 STG.E.U8 desc[UR10][R4.64], R23 ;  /* 0x0000001704002986 */ /* 0x0005e2000c10110a */
[----:B0-----:R-:W-:-:S02]  /*6cc0*/  IADD3 R12, P6, R21, R2, RZ ;  /* 0x00000002150c7210 */ /* 0x001fc40007fde0ff */
[----:B------:R-:W-:Y:S01]  /*6cd0*/  ISETP.LT.AND P3, PT, R103, UR7, !P0 ;  /* 0x0000000767007c0c */ /* 0x000fe2000c761270 */
[----:B-1----:R-:W-:Y:S01]  /*6ce0*/  IMAD R7, R3, 0x2, R19 ;  /* 0x0000000203077824 */ /* 0x002fe200078e0213 */
[----:B------:R-:W-:Y:S01]  /*6cf0*/  LEA.HI.X.SX32 R13, R21, R24, 0x1, P6 ;  /* 0x00000018150d7211 */ /* 0x000fe200030f0eff */
[----:B------:R0:W-:Y:S01]  /*6d00*/  @P5 STG.E.U8 desc[UR10][R14.64], R17 ;  /* 0x000000110e005986 */ /* 0x0001e2000c10110a */
[----:B------:R-:W-:Y:S02]  /*6d10*/  ISETP.LT.AND P5, PT, R101, UR7, !P0 ;  /* 0x0000000765007c0c */ /* 0x000fe4000c7a1270 */
[----:B------:R-:W-:Y:S02]  /*6d20*/  PRMT R21, R11, 0x7771, RZ ;  /* 0x000077710b157816 */ /* 0x000fe400000000ff */
[----:B------:R-:W-:Y:S01]  /*6d30*/  PRMT R27, R8, 0x7772, RZ ;  /* 0x00007772081b7816 */ /* 0x000fe200000000ff */
[----:B--2---:R-:W-:Y:S01]  /*6d40*/  IMAD R23, R0, R3, RZ ;  /* 0x0000000300177224 */ /* 0x004fe200078e02ff */
[----:B------:R-:W-:Y:S01]  /*6d50*/  IADD3 R4, P6, R19, R2, RZ ;  /* 0x0000000213047210 */ /* 0x000fe20007fde0ff */
[----:B------:R1:W-:Y:S01]  /*6d60*/  @P4 STG.E.U8 desc[UR10][R12.64], R21 ;  /* 0x000000150c004986 */ /* 0x0003e2000c10110a */
[----:B------:R-:W-:-:S02]  /*6d70*/  PRMT R25, R9, 0x7772, RZ ;  /* 0x0000777209197816 */ /* 0x000fc400000000ff */
[----:B------:R-:W-:Y:S01]  /*6d80*/  LEA.HI.X.SX32 R5, R19, R24, 0x1, P6 ;  /* 0x0000001813057211 */ /* 0x000fe200030f0eff */
[----:B0-----:R-:W-:Y:S01]  /*6d90*/  IMAD R15, R3, 0x2, R7 ;  /* 0x00000002030f7824 */ /* 0x001fe200078e0207 */
[----:B------:R-:W-:Y:S02]  /*6da0*/  IADD3 R6, P6, R7, R2, RZ ;  /* 0x0000000207067210 */ /* 0x000fe40007fde0ff */
[----:B------:R-:W-:Y:S01]  /*6db0*/  ISETP.LT.AND P4, PT, R99, UR7, !P0 ;  /* 0x0000000763007c0c */ /* 0x000fe2000c781270 */
[----:B------:R-:W-:Y:S01]  /*6dc0*/  IMAD R17, R3, 0x2, R15 ;  /* 0x0000000203117824 */ /* 0x000fe200078e020f */
[----:B------:R-:W-:Y:S01]  /*6dd0*/  LEA.HI.X.SX32 R7, R7, R24, 0x1, P6 ;  /* 0x0000001807077211 */ /* 0x000fe200030f0eff */
[----:B------:R0:W-:Y:S01]  /*6de0*/  @P3 STG.E.U8 desc[UR10][R4.64], R27 ;  /* 0x0000001b04003986 */ /* 0x0001e2000c10110a */
[----:B------:R-:W-:Y:S01]  /*6df0*/  ISETP.LT.AND P2, PT, R105, UR7, !P0 ;  /* 0x0000000769007c0c */ /* 0x000fe2000c741270 */
[----:B------:R-:W-:Y:S01]  /*6e00*/  IMAD R19, R3, 0x2, R17 ;  /* 0x0000000203137824 */ /* 0x000fe200078e0211 */
[-C--:B-1----:R-:W-:Y:S01]  /*6e10*/  IADD3 R12, P3, R15, R2.reuse, RZ ;  /* 0x000000020f0c7210 */ /* 0x082fe20007f7e0ff */
[----:B------:R1:W-:Y:S01]  /*6e20*/  @P5 STG.E.U8 desc[UR10][R6.64], R25 ;  /* 0x0000001906005986 */ /* 0x0003e2000c10110a */
[----:B------:R-:W-:Y:S01]  /*6e30*/  IADD3 R14, P5, R17, R2, RZ ;  /* 0x00000002110e7210 */ /* 0x000fe20007fbe0ff */
[----:B------:R-:W-:Y:S01]  /*6e40*/  IMAD R21, R3, 0x2, R19 ;  /* 0x0000000203157824 */ /* 0x000fe200078e0213 */
[----:B------:R-:W-:-:S02]  /*6e50*/  LEA.HI.X.SX32 R13, R15, R24, 0x1, P3 ;  /* 0x000000180f0d7211 */ /* 0x000fc400018f0eff */
[----:B------:R-:W-:Y:S01]  /*6e60*/  IADD3 R16, P3, R19, R2, RZ ;  /* 0x0000000213107210 */ /* 0x000fe20007f7e0ff */
[----:B------:R-:W-:Y:S01]  /*6e70*/  IMAD R3, R3, 0x2, R21 ;  /* 0x0000000203037824 */ /* 0x000fe200078e0215 */
[-C--:B------:R-:W-:Y:S02]  /*6e80*/  LEA.HI.X.SX32 R15, R17, R24.reuse, 0x1, P5 ;  /* 0x00000018110f7211 */ /* 0x080fe400028f0eff */
[----:B------:R-:W-:Y:S02]  /*6e90*/  LEA.HI.X.SX32 R17, R19, R24, 0x1, P3 ;  /* 0x0000001813117211 */ /* 0x000fe400018f0eff */
[-C--:B0-----:R-:W-:Y:S02]  /*6ea0*/  IADD3 R4, P6, R21, R2.reuse, RZ ;  /* 0x0000000215047210 */ /* 0x081fe40007fde0ff */
[----:B-1----:R-:W-:Y:S02]  /*6eb0*/  IADD3 R6, P3, R3, R2, RZ ;  /* 0x0000000203067210 */ /* 0x002fe40007f7e0ff */
[----:B------:R-:W-:-:S02]  /*6ec0*/  ISETP.LT.AND P5, PT, R91, UR7, !P0 ;  /* 0x000000075b007c0c */ /* 0x000fc4000c7a1270 */
[-C--:B------:R-:W-:Y:S02]  /*6ed0*/  LEA.HI.X.SX32 R7, R3, R24.reuse, 0x1, P3 ;  /* 0x0000001803077211 */ /* 0x080fe400018f0eff */
[----:B------:R-:W-:Y:S02]  /*6ee0*/  ISETP.LT.AND P3, PT, R95, UR7, !P0 ;  /* 0x000000075f007c0c */ /* 0x000fe4000c761270 */
[----:B------:R-:W-:Y:S02]  /*6ef0*/  LEA.HI.X.SX32 R5, R21, R24, 0x1, P6 ;  /* 0x0000001815057211 */ /* 0x000fe400030f0eff */
[C---:B------:R-:W-:Y:S02]  /*6f00*/  IADD3 R2, P6, R23.reuse, R2, RZ ;  /* 0x0000000217027210 */ /* 0x040fe40007fde0ff */
[----:B------:R-:W-:Y:S02]  /*6f10*/  ISETP.LT.AND P0, PT, R0, UR7, !P0 ;  /* 0x0000000700007c0c */ /* 0x000fe4000c701270 */
[----:B------:R-:W-:-:S02]  /*6f20*/  LEA.HI.X.SX32 R3, R23, R24, 0x1, P6 ;  /* 0x0000001817037211 */ /* 0x000fc400030f0eff */
[----:B------:R-:W-:Y:S02]  /*6f30*/  PRMT R25, R10, 0x7772, RZ ;  /* 0x000077720a197816 */ /* 0x000fe400000000ff */
[----:B------:R-:W-:Y:S02]  /*6f40*/  PRMT R23, R11, 0x7772, RZ ;  /* 0x000077720b177816 */ /* 0x000fe400000000ff */
[----:B------:R-:W-:Y:S01]  /*6f50*/  PRMT R21, R8, 0x7773, RZ ;  /* 0x0000777308157816 */ /* 0x000fe200000000ff */
[----:B------:R0:W-:Y:S01]  /*6f60*/  @P5 STG.E.U8 desc[UR10][R12.64], R25 ;  /* 0x000000190c005986 */ /* 0x0001e2000c10110a */
[----:B------:R-:W-:Y:S02]  /*6f70*/  PRMT R19, R9, 0x7773, RZ ;  /* 0x0000777309137816 */ /* 0x000fe400000000ff */
[----:B------:R-:W-:Y:S01]  /*6f80*/  PRMT R9, R10, 0x7773, RZ ;  /* 0x000077730a097816 */ /* 0x000fe200000000ff */
[----:B------:R0:W-:Y:S01]  /*6f90*/  @P4 STG.E.U8 desc[UR10][R14.64], R23 ;  /* 0x000000170e004986 */ /* 0x0001e2000c10110a */
[----:B------:R-:W-:-:S03]  /*6fa0*/  PRMT R11, R11, 0x7773, RZ ;  /* 0x000077730b0b7816 */ /* 0x000fc600000000ff */
[----:B------:R0:W-:Y:S04]  /*6fb0*/  @P3 STG.E.U8 desc[UR10][R16.64], R21 ;  /* 0x0000001510003986 */ /* 0x0001e8000c10110a */
[----:B------:R0:W-:Y:S04]  /*6fc0*/  @P2 STG.E.U8 desc[UR10][R4.64], R19 ;  /* 0x0000001304002986 */ /* 0x0001e8000c10110a */
[----:B------:R0:W-:Y:S01]  /*6fd0*/  @P1 STG.E.U8 desc[UR10][R6.64], R9 ;  /* 0x0000000906001986 */ /* 0x0001e2000c10110a */
[----:B------:R-:W-:Y:S05]  /*6fe0*/  @!P0 EXIT ;  /* 0x000000000000894d */ /* 0x000fea0003800000 */
[----:B------:R-:W-:Y:S01]  /*6ff0*/  STG.E.U8 desc[UR10][R2.64], R11 ;  /* 0x0000000b02007986 */ /* 0x000fe2000c10110a */
[----:B------:R-:W-:Y:S05]  /*7000*/  EXIT ;  /* 0x000000000000794d */ /* 0x000fea0003800000 */
.L_x_2:
[----:B------:R-:W-:-:S00]  /*7010*/  BRA `(.L_x_2) ;  /* 0xfffffffc00fc7947 */ /* 0x000fc0000383ffff */
[----:B------:R-:W-:-:S00]  /*7020*/  NOP ;  /* 0x0000000000007918 */ /* 0x000fc00000000000 */
        /* <DEDUP_REMOVED lines=13> */
.L_x_3:


//--------------------- .nv.shared.matmul_kernel  --------------------------
	.section	.nv.shared.matmul_kernel,"aw",@nobits
	.sectionflags	@""
	.align	16
	.zero		1024


//--------------------- .nv.shared.reserved.0     --------------------------
	.section	.nv.shared.reserved.0,"aw",@nobits
	.weak		__nv_reservedSMEM_offset_0_alias
	.size		__nv_reservedSMEM_offset_0_alias, 0, 0
	.other		__nv_reservedSMEM_offset_0_alias,@"STO_CUDA_RESERVED_SHARED STV_DEFAULT"
__nv_reservedSMEM_offset_0_alias:
	.zero		0


//--------------------- .nv.constant0.matmul_kernel --------------------------
	.section	.nv.constant0.matmul_kernel,"a",@progbits
	.sectionflags	@""
	.align	4
.nv.constant0.matmul_kernel:
	.zero		608


//--------------------- SYMBOLS --------------------------

	.type		.nv.reservedSmem.offset0,@object
	.size		.nv.reservedSmem.offset0,0x4
